def matmul_kernel(
    a_ptr,
    b_ptr,
    c_ptr,
    M,
    N,
    K,
    stride_am,
    stride_ak,
    stride_bk,
    stride_bn,
    stride_cm,
    stride_cn,
    BLOCK_M: tl.constexpr,
    BLOCK_N: tl.constexpr,
    BLOCK_K: tl.constexpr,
    GROUP_M: tl.constexpr,
):
    pid = tl.program_id(axis=0)
    num_pid_m = tl.cdiv(M, BLOCK_M)
    num_pid_n = tl.cdiv(N, BLOCK_N)
    num_pid_in_group = GROUP_M * num_pid_n
    group_id = pid // num_pid_in_group
    first_pid_m = group_id * GROUP_M
    group_size_m = min(num_pid_m - first_pid_m, GROUP_M)
    pid_m = first_pid_m + ((pid % num_pid_in_group) % group_size_m)
    pid_n = (pid % num_pid_in_group) // group_size_m

    offs_am = (pid_m * BLOCK_M + tl.arange(0, BLOCK_M)) % M
    offs_bn = (pid_n * BLOCK_N + tl.arange(0, BLOCK_N)) % N
    offs_k = tl.arange(0, BLOCK_K)
    a_ptrs = a_ptr + offs_am[:, None] * stride_am + offs_k[None, :] * stride_ak
    b_ptrs = b_ptr + offs_k[:, None] * stride_bk + offs_bn[None, :] * stride_bn

    acc = tl.zeros((BLOCK_M, BLOCK_N), dtype=tl.float32)
    for kk in range(0, tl.cdiv(K, BLOCK_K)):
        a = tl.load(a_ptrs, mask=offs_k[None, :] < K - kk * BLOCK_K, other=0.0)
        b = tl.load(b_ptrs, mask=offs_k[:, None] < K - kk * BLOCK_K, other=0.0)
        acc = tl.dot(a, b, acc)
        a_ptrs += BLOCK_K * stride_ak
        b_ptrs += BLOCK_K * stride_bk

    c = acc.to(c_ptr.dtype.element_ty)
    offs_cm = pid_m * BLOCK_M + tl.arange(0, BLOCK_M)
    offs_cn = pid_n * BLOCK_N + tl.arange(0, BLOCK_N)
    c_ptrs = c_ptr + offs_cm[:, None] * stride_cm + offs_cn[None, :] * stride_cn
    mask = (offs_cm[:, None] < M) & (offs_cn[None, :] < N)
    tl.store(c_ptrs, c, mask=mask)

# config = {"BLOCK_K": 64, "BLOCK_M": 64, "BLOCK_N": 32, "GROUP_M": 8, "arch": "sm_90", "dtype": "bf16", "num_ctas": 1, "num_stages": 2, "num_warps": 8}
# arch = sm_90


// ===== COMPILED SASS (sm_90a) =====

	.target	sm_90a

	.elftype	@"ET_EXEC"


//--------------------- .note.nv.tkinfo           --------------------------
	.section	.note.nv.tkinfo,"",@"SHT_NOTE"
	.sectionflags	@"SHF_NOTE_NV_TKINFO"
	.tkinfo
        /*0018*/ 	.word	0x00000002
        /*0030*/ 	.string	""
        /*0030*/ 	.string	"ptxas"
        /*0030*/ 	.string	"Cuda compilation tools, release 13.0, V13.0.88"
        /*0030*/ 	.string	"Build cuda_13.0.r13.0/compiler.36424714_0"
        /*0030*/ 	.string	"-v  -suppress-debug-info  -lineinfo  -arch sm_90a "



//--------------------- .note.nv.cuinfo           --------------------------
	.section	.note.nv.cuinfo,"",@"SHT_NOTE"
	.sectionflags	@"SHF_NOTE_NV_CUINFO"
        /*0018*/ 	.short	0x0002
        /*001a*/ 	.short	0x005a
        /*001c*/ 	.short	0x0082
	.zero		2


//--------------------- .nv.info                  --------------------------
	.section	.nv.info,"",@"SHT_CUDA_INFO"
	.align	4


	//----- nvinfo : EIATTR_REGCOUNT
	.align		4
        /*0000*/ 	.byte	0x04, 0x2f
        /*0002*/ 	.short	(.L_1 - .L_0)
	.align		4
.L_0:
        /*0004*/ 	.word	index@(matmul_kernel)
        /*0008*/ 	.word	0x00000080


	//----- nvinfo : EIATTR_FRAME_SIZE
	.align		4
.L_1:
        /*000c*/ 	.byte	0x04, 0x11
        /*000e*/ 	.short	(.L_3 - .L_2)
	.align		4
.L_2:
        /*0010*/ 	.word	index@(matmul_kernel)
        /*0014*/ 	.word	0x00000000


	//----- nvinfo : EIATTR_MIN_STACK_SIZE
	.align		4
.L_3:
        /*0018*/ 	.byte	0x04, 0x12
        /*001a*/ 	.short	(.L_5 - .L_4)
	.align		4
.L_4:
        /*001c*/ 	.word	index@(matmul_kernel)
        /*0020*/ 	.word	0x00000000
.L_5:


//--------------------- .nv.compat                --------------------------
	.section	.nv.compat,"",@"SHT_CUDA_COMPAT_INFO"
	.align	4
        /*0000*/ 	.byte	0x02, 0x09, 0x01, 0x00, 0x02, 0x02, 0x04, 0x00, 0x02, 0x05, 0x05, 0x00, 0x03, 0x07, 0x01, 0x01
        /*0010*/ 	.byte	0x02, 0x03, 0x00, 0x00, 0x02, 0x06, 0x01, 0x00, 0x04, 0x0b, 0x08, 0x00, 0x00, 0x00, 0x00, 0x00
        /*0020*/ 	.byte	0x00, 0x00, 0x00, 0x00


//--------------------- .nv.info.matmul_kernel    --------------------------
	.section	.nv.info.matmul_kernel,"",@"SHT_CUDA_INFO"
	.sectionflags	@""
	.align	4


	//----- nvinfo : EIATTR_CUDA_API_VERSION
	.align		4
        /*0000*/ 	.byte	0x04, 0x37
        /*0002*/ 	.short	(.L_7 - .L_6)
.L_6:
        /*0004*/ 	.word	0x00000082


	//----- nvinfo : EIATTR_KPARAM_INFO
	.align		4
.L_7:
        /*0008*/ 	.byte	0x04, 0x17
        /*000a*/ 	.short	(.L_9 - .L_8)
.L_8:
        /*000c*/ 	.word	0x00000000
        /*0010*/ 	.short	0x000d
        /*0012*/ 	.short	0x0048
        /*0014*/ 	.byte	0x00, 0xf4, 0x21, 0x00


	//----- nvinfo : EIATTR_KPARAM_INFO
	.align		4
.L_9:
        /*0018*/ 	.byte	0x04, 0x17
        /*001a*/ 	.short	(.L_11 - .L_10)
.L_10:
        /*001c*/ 	.word	0x00000000
        /*0020*/ 	.short	0x000c
        /*0022*/ 	.short	0x0040
        /*0024*/ 	.byte	0x00, 0xf4, 0x21, 0x00


	//----- nvinfo : EIATTR_KPARAM_INFO
	.align		4
.L_11:
        /*0028*/ 	.byte	0x04, 0x17
        /*002a*/ 	.short	(.L_13 - .L_12)
.L_12:
        /*002c*/ 	.word	0x00000000
        /*0030*/ 	.short	0x000b
        /*0032*/ 	.short	0x0038
        /*0034*/ 	.byte	0x00, 0xf0, 0x11, 0x00


	//----- nvinfo : EIATTR_KPARAM_INFO
	.align		4
.L_13:
        /*0038*/ 	.byte	0x04, 0x17
        /*003a*/ 	.short	(.L_15 - .L_14)
.L_14:
        /*003c*/ 	.word	0x00000000
        /*0040*/ 	.short	0x000a
        /*0042*/ 	.short	0x0034
        /*0044*/ 	.byte	0x00, 0xf0, 0x11, 0x00


	//----- nvinfo : EIATTR_KPARAM_INFO
	.align		4
.L_15:
        /*0048*/ 	.byte	0x04, 0x17
        /*004a*/ 	.short	(.L_17 - .L_16)
.L_16:
        /*004c*/ 	.word	0x00000000
        /*0050*/ 	.short	0x0009
        /*0052*/ 	.short	0x0030
        /*0054*/ 	.byte	0x00, 0xf0, 0x11, 0x00


	//----- nvinfo : EIATTR_KPARAM_INFO
	.align		4
.L_17:
        /*0058*/ 	.byte	0x04, 0x17
        /*005a*/ 	.short	(.L_19 - .L_18)
.L_18:
        /*005c*/ 	.word	0x00000000
        /*0060*/ 	.short	0x0008
        /*0062*/ 	.short	0x002c
        /*0064*/ 	.byte	0x00, 0xf0, 0x11, 0x00


	//----- nvinfo : EIATTR_KPARAM_INFO
	.align		4
.L_19:
        /*0068*/ 	.byte	0x04, 0x17
        /*006a*/ 	.short	(.L_21 - .L_20)
.L_20:
        /*006c*/ 	.word	0x00000000
        /*0070*/ 	.short	0x0007
        /*0072*/ 	.short	0x0028
        /*0074*/ 	.byte	0x00, 0xf0, 0x11, 0x00


	//----- nvinfo : EIATTR_KPARAM_INFO
	.align		4
.L_21:
        /*0078*/ 	.byte	0x04, 0x17
        /*007a*/ 	.short	(.L_23 - .L_22)
.L_22:
        /*007c*/ 	.word	0x00000000
        /*0080*/ 	.short	0x0006
        /*0082*/ 	.short	0x0024
        /*0084*/ 	.byte	0x00, 0xf0, 0x11, 0x00


	//----- nvinfo : EIATTR_KPARAM_INFO
	.align		4
.L_23:
        /*0088*/ 	.byte	0x04, 0x17
        /*008a*/ 	.short	(.L_25 - .L_24)
.L_24:
        /*008c*/ 	.word	0x00000000
        /*0090*/ 	.short	0x0005
        /*0092*/ 	.short	0x0020
        /*0094*/ 	.byte	0x00, 0xf0, 0x11, 0x00


	//----- nvinfo : EIATTR_KPARAM_INFO
	.align		4
.L_25:
        /*0098*/ 	.byte	0x04, 0x17
        /*009a*/ 	.short	(.L_27 - .L_26)
.L_26:
        /*009c*/ 	.word	0x00000000
        /*00a0*/ 	.short	0x0004
        /*00a2*/ 	.short	0x001c
        /*00a4*/ 	.byte	0x00, 0xf0, 0x11, 0x00


	//----- nvinfo : EIATTR_KPARAM_INFO
	.align		4
.L_27:
        /*00a8*/ 	.byte	0x04, 0x17
        /*00aa*/ 	.short	(.L_29 - .L_28)
.L_28:
        /*00ac*/ 	.word	0x00000000
        /*00b0*/ 	.short	0x0003
        /*00b2*/ 	.short	0x0018
        /*00b4*/ 	.byte	0x00, 0xf0, 0x11, 0x00


	//----- nvinfo : EIATTR_KPARAM_INFO
	.align		4
.L_29:
        /*00b8*/ 	.byte	0x04, 0x17
        /*00ba*/ 	.short	(.L_31 - .L_30)
.L_30:
        /*00bc*/ 	.word	0x00000000
        /*00c0*/ 	.short	0x0002
        /*00c2*/ 	.short	0x0010
        /*00c4*/ 	.byte	0x00, 0xf4, 0x21, 0x00


	//----- nvinfo : EIATTR_KPARAM_INFO
	.align		4
.L_31:
        /*00c8*/ 	.byte	0x04, 0x17
        /*00ca*/ 	.short	(.L_33 - .L_32)
.L_32:
        /*00cc*/ 	.word	0x00000000
        /*00d0*/ 	.short	0x0001
        /*00d2*/ 	.short	0x0008
        /*00d4*/ 	.byte	0x00, 0xf4, 0x21, 0x00


	//----- nvinfo : EIATTR_KPARAM_INFO
	.align		4
.L_33:
        /*00d8*/ 	.byte	0x04, 0x17
        /*00da*/ 	.short	(.L_35 - .L_34)
.L_34:
        /*00dc*/ 	.word	0x00000000
        /*00e0*/ 	.short	0x0000
        /*00e2*/ 	.short	0x0000
        /*00e4*/ 	.byte	0x00, 0xf4, 0x21, 0x00


	//----- nvinfo : EIATTR_SPARSE_MMA_MASK
	.align		4
.L_35:
        /*00e8*/ 	.byte	0x03, 0x50
        /*00ea*/ 	.short	0x0000


	//----- nvinfo : EIATTR_MAXREG_COUNT
	.align		4
        /*00ec*/ 	.byte	0x03, 0x1b
        /*00ee*/ 	.short	0x00ff


	//----- nvinfo : EIATTR_NUM_BARRIERS
	.align		4
        /*00f0*/ 	.byte	0x02, 0x4c
        /*00f2*/ 	.byte	0x01
	.zero		1


	//----- nvinfo : EIATTR_MERCURY_ISA_VERSION
	.align		4
        /*00f4*/ 	.byte	0x03, 0x5f
        /*00f6*/ 	.short	0x0101


	//----- nvinfo : EIATTR_EXIT_INSTR_OFFSETS
	.align		4
        /*00f8*/ 	.byte	0x04, 0x1c
        /*00fa*/ 	.short	(.L_37 - .L_36)


	//   ....[0]....
.L_36:
        /*00fc*/ 	.word	0x00002300


	//   ....[1]....
        /*0100*/ 	.word	0x00002330


	//----- nvinfo : EIATTR_REQNTID
	.align		4
.L_37:
        /*0104*/ 	.byte	0x04, 0x10
        /*0106*/ 	.short	(.L_39 - .L_38)
.L_38:
        /*0108*/ 	.word	0x00000100
        /*010c*/ 	.word	0x00000001
        /*0110*/ 	.word	0x00000001


	//----- nvinfo : EIATTR_CBANK_PARAM_SIZE
	.align		4
.L_39:
        /*0114*/ 	.byte	0x03, 0x19
        /*0116*/ 	.short	0x0050


	//----- nvinfo : EIATTR_PARAM_CBANK
	.align		4
        /*0118*/ 	.byte	0x04, 0x0a
        /*011a*/ 	.short	(.L_41 - .L_40)
	.align		4
.L_40:
        /*011c*/ 	.word	index@(.nv.constant0.matmul_kernel)
        /*0120*/ 	.short	0x0210
        /*0122*/ 	.short	0x0050


	//----- nvinfo : EIATTR_SW_WAR
	.align		4
.L_41:
        /*0124*/ 	.byte	0x04, 0x36
        /*0126*/ 	.short	(.L_43 - .L_42)
.L_42:
        /*0128*/ 	.word	0x00000008
.L_43:


//--------------------- .nv.callgraph             --------------------------
	.section	.nv.callgraph,"",@"SHT_CUDA_CALLGRAPH"
	.align	4
	.sectionentsize	8
	.align		4
        /*0000*/ 	.word	0x00000000
	.align		4
        /*0004*/ 	.word	0xffffffff
	.align		4
        /*0008*/ 	.word	0x00000000
	.align		4
        /*000c*/ 	.word	0xfffffffe
	.align		4
        /*0010*/ 	.word	0x00000000
	.align		4
        /*0014*/ 	.word	0xfffffffd
	.align		4
        /*0018*/ 	.word	0x00000000
	.align		4
        /*001c*/ 	.word	0xfffffffc


//--------------------- .text.matmul_kernel       --------------------------
	.section	.text.matmul_kernel,"ax",@progbits
	.align	128
        .global         matmul_kernel
        .type           matmul_kernel,@function
        .size           matmul_kernel,(.L_x_3 - matmul_kernel)
        .other          matmul_kernel,@"STO_CUDA_ENTRY STV_DEFAULT"
matmul_kernel:
.text.matmul_kernel:
[----:B------:R-:W-:Y:S08]  /*0000*/  LDC R1, c[0x0][0x28] ;  /* 0x00000a00ff017b82 */ /* 0x000ff00000000800 */
[----:B------:R-:W0:Y:S01]  /*0010*/  LDC.64 R20, c[0x0][0x228] ;  /* 0x00008a00ff147b82 */ /* 0x000e220000000a00 */
[----:B------:R-:W1:Y:S01]  /*0020*/  S2R R5, SR_CTAID.X ;  /* 0x0000000000057919 */ /* 0x000e620000002500 */
[----:B------:R-:W-:Y:S01]  /*0030*/  UMOV UR4, 0x400 ;  /* 0x0000040000047882 */ /* 0x000fe20000000000 */
[----:B------:R-:W-:Y:S01]  /*0040*/  ULDC.64 UR14, c[0x0][0x208] ;  /* 0x00008200000e7ab9 */ /* 0x000fe20000000a00 */
[----:B------:R-:W2:Y:S04]  /*0050*/  S2R R13, SR_TID.X ;  /* 0x00000000000d7919 */ /* 0x000ea80000002100 */
[----:B------:R-:W3:Y:S08]  /*0060*/  LDC R18, c[0x0][0x230] ;  /* 0x00008c00ff127b82 */ /* 0x000ef00000000800 */
[----:B------:R-:W4:Y:S01]  /*0070*/  S2UR UR12, SR_CgaCtaId ;  /* 0x00000000000c79c3 */ /* 0x000f220000008800 */
[----:B0-----:R-:W-:-:S05]  /*0080*/  VIADD R0, R21, 0x1f ;  /* 0x0000001f15007836 */ /* 0x001fca0000000000 */
[----:B------:R-:W-:Y:S01]  /*0090*/  SHF.R.S32.HI R3, RZ, 0x1f, R0 ;  /* 0x0000001fff037819 */ /* 0x000fe20000011400 */
[----:B---3--:R-:W-:-:S03]  /*00a0*/  VIADD R18, R18, 0x3f ;  /* 0x0000003f12127836 */ /* 0x008fc60000000000 */
[----:B------:R-:W-:Y:S02]  /*00b0*/  LEA.HI R3, R3, R0, RZ, 0x5 ;  /* 0x0000000003037211 */ /* 0x000fe400078f28ff */
[----:B-1----:R-:W-:Y:S02]  /*00c0*/  IABS R8, R5 ;  /* 0x0000000500087213 */ /* 0x002fe40000000000 */
[----:B------:R-:W-:Y:S02]  /*00d0*/  SHF.R.S32.HI R3, RZ, 0x5, R3 ;  /* 0x00000005ff037819 */ /* 0x000fe40000011403 */
[----:B--2---:R-:W-:Y:S01]  /*00e0*/  LOP3.LUT R12, R13, 0x3f, RZ, 0xc0, !PT ;  /* 0x0000003f0d0c7812 */ /* 0x004fe200078ec0ff */
[----:B----4-:R-:W-:Y:S02]  /*00f0*/  ULEA UR12, UR12, UR4, 0x18 ;  /* 0x000000040c0c7291 */ /* 0x010fe4000f8ec03f */
[----:B------:R-:W-:-:S05]  /*0100*/  IMAD.SHL.U32 R4, R3, 0x8, RZ ;  /* 0x0000000803047824 */ /* 0x000fca00078e00ff */
[-C--:B------:R-:W-:Y:S02]  /*0110*/  IABS R7, R4.reuse ;  /* 0x0000000400077213 */ /* 0x080fe40000000000 */
[----:B------:R-:W-:Y:S02]  /*0120*/  IABS R10, R4 ;  /* 0x00000004000a7213 */ /* 0x000fe40000000000 */
[----:B------:R-:W0:Y:S08]  /*0130*/  I2F.RP R0, R7 ;  /* 0x0000000700007306 */ /* 0x000e300000209400 */
[----:B0-----:R-:W0:Y:S02]  /*0140*/  MUFU.RCP R0, R0 ;  /* 0x0000000000007308 */ /* 0x001e240000001000 */
[----:B0-----:R-:W-:-:S02]  /*0150*/  VIADD R2, R0, 0xffffffe ;  /* 0x0ffffffe00027836 */ /* 0x001fc40000000000 */
[----:B------:R-:W-:-:S04]  /*0160*/  IMAD.MOV R0, RZ, RZ, -R10 ;  /* 0x000000ffff007224 */ /* 0x000fc800078e0a0a */
[----:B------:R0:W1:Y:S02]  /*0170*/  F2I.FTZ.U32.TRUNC.NTZ R3, R2 ;  /* 0x0000000200037305 */ /* 0x000064000021f000 */
[----:B0-----:R-:W-:Y:S02]  /*0180*/  IMAD.MOV.U32 R2, RZ, RZ, RZ ;  /* 0x000000ffff027224 */ /* 0x001fe400078e00ff */
[----:B-1----:R-:W-:-:S04]  /*0190*/  IMAD.MOV R6, RZ, RZ, -R3 ;  /* 0x000000ffff067224 */ /* 0x002fc800078e0a03 */
[----:B------:R-:W-:Y:S02]  /*01a0*/  IMAD R9, R6, R7, RZ ;  /* 0x0000000706097224 */ /* 0x000fe400078e02ff */
[----:B------:R-:W-:Y:S02]  /*01b0*/  IMAD.MOV.U32 R6, RZ, RZ, R8 ;  /* 0x000000ffff067224 */ /* 0x000fe400078e0008 */
[----:B------:R-:W-:-:S06]  /*01c0*/  IMAD.HI.U32 R3, R3, R9, R2 ;  /* 0x0000000903037227 */ /* 0x000fcc00078e0002 */
[----:B------:R-:W-:-:S04]  /*01d0*/  IMAD.HI.U32 R3, R3, R6, RZ ;  /* 0x0000000603037227 */ /* 0x000fc800078e00ff */
[----:B------:R-:W-:-:S05]  /*01e0*/  IMAD R0, R3, R0, R6 ;  /* 0x0000000003007224 */ /* 0x000fca00078e0206 */
[----:B------:R-:W-:-:S13]  /*01f0*/  ISETP.GT.U32.AND P1, PT, R7, R0, PT ;  /* 0x000000000700720c */ /* 0x000fda0003f24070 */
[----:B------:R-:W-:Y:S02]  /*0200*/  @!P1 IMAD.IADD R0, R0, 0x1, -R7 ;  /* 0x0000000100009824 */ /* 0x000fe400078e0a07 */
[----:B------:R-:W-:Y:S01]  /*0210*/  @!P1 VIADD R3, R3, 0x1 ;  /* 0x0000000103039836 */ /* 0x000fe20000000000 */
[----:B------:R-:W-:Y:S02]  /*0220*/  ISETP.NE.AND P1, PT, R4, RZ, PT ;  /* 0x000000ff0400720c */ /* 0x000fe40003f25270 */
[----:B------:R-:W-:Y:S02]  /*0230*/  ISETP.GE.U32.AND P0, PT, R0, R7, PT ;  /* 0x000000070000720c */ /* 0x000fe40003f06070 */
[----:B------:R-:W-:-:S04]  /*0240*/  LOP3.LUT R0, R5, R4, RZ, 0x3c, !PT ;  /* 0x0000000405007212 */ /* 0x000fc800078e3cff */
[----:B------:R-:W-:Y:S01]  /*0250*/  ISETP.GE.AND P2, PT, R0, RZ, PT ;  /* 0x000000ff0000720c */ /* 0x000fe20003f46270 */
[----:B------:R-:W-:-:S06]  /*0260*/  VIADD R0, R20, 0x3f ;  /* 0x0000003f14007836 */ /* 0x000fcc0000000000 */
[----:B------:R-:W-:-:S04]  /*0270*/  @P0 VIADD R3, R3, 0x1 ;  /* 0x0000000103030836 */ /* 0x000fc80000000000 */
[----:B------:R-:W-:Y:S01]  /*0280*/  IMAD.MOV.U32 R2, RZ, RZ, R3 ;  /* 0x000000ffff027224 */ /* 0x000fe200078e0003 */
[----:B------:R-:W-:-:S03]  /*0290*/  SHF.R.S32.HI R3, RZ, 0x1f, R0 ;  /* 0x0000001fff037819 */ /* 0x000fc60000011400 */
[----:B------:R-:W-:Y:S01]  /*02a0*/  @!P2 IMAD.MOV R2, RZ, RZ, -R2 ;  /* 0x000000ffff02a224 */ /* 0x000fe200078e0a02 */
[----:B------:R-:W-:Y:S02]  /*02b0*/  @!P1 LOP3.LUT R2, RZ, R4, RZ, 0x33, !PT ;  /* 0x00000004ff029212 */ /* 0x000fe400078e33ff */
[----:B------:R-:W-:-:S03]  /*02c0*/  LEA.HI R3, R3, R0, RZ, 0x6 ;  /* 0x0000000003037211 */ /* 0x000fc600078f30ff */
[----:B------:R-:W-:Y:S02]  /*02d0*/  IMAD.SHL.U32 R15, R2, 0x8, RZ ;  /* 0x00000008020f7824 */ /* 0x000fe400078e00ff */
[----:B------:R-:W-:-:S03]  /*02e0*/  IMAD.MOV R2, RZ, RZ, -R2 ;  /* 0x000000ffff027224 */ /* 0x000fc600078e0a02 */
[----:B------:R-:W-:Y:S01]  /*02f0*/  LEA.HI.SX32 R3, R3, -R15, 0x1a ;  /* 0x8000000f03037211 */ /* 0x000fe200078fd2ff */
[----:B------:R-:W-:-:S03]  /*0300*/  IMAD R4, R4, R2, R5 ;  /* 0x0000000204047224 */ /* 0x000fc600078e0205 */
[----:B------:R-:W-:Y:S02]  /*0310*/  VIMNMX R11, R3, 0x8, PT ;  /* 0x00000008030b7848 */ /* 0x000fe40003fe0100 */
[----:B------:R-:W-:Y:S02]  /*0320*/  IABS R9, R4 ;  /* 0x0000000400097213 */ /* 0x000fe40000000000 */
[----:B------:R-:W-:-:S04]  /*0330*/  IABS R7, R11 ;  /* 0x0000000b00077213 */ /* 0x000fc80000000000 */
[----:B------:R-:W0:Y:S08]  /*0340*/  I2F.RP R0, R7 ;  /* 0x0000000700007306 */ /* 0x000e300000209400 */
[----:B0-----:R-:W0:Y:S02]  /*0350*/  MUFU.RCP R0, R0 ;  /* 0x0000000000007308 */ /* 0x001e240000001000 */
[----:B0-----:R-:W-:-:S06]  /*0360*/  VIADD R3, R0, 0xffffffe ;  /* 0x0ffffffe00037836 */ /* 0x001fcc0000000000 */
[----:B------:R-:W0:Y:S02]  /*0370*/  F2I.FTZ.U32.TRUNC.NTZ R3, R3 ;  /* 0x0000000300037305 */ /* 0x000e24000021f000 */
[----:B0-----:R-:W-:-:S04]  /*0380*/  IMAD.MOV R6, RZ, RZ, -R3 ;  /* 0x000000ffff067224 */ /* 0x001fc800078e0a03 */
[----:B------:R-:W-:Y:S01]  /*0390*/  IMAD.MOV.U32 R2, RZ, RZ, R6 ;  /* 0x000000ffff027224 */ /* 0x000fe200078e0006 */
[----:B------:R-:W-:-:S03]  /*03a0*/  IABS R6, R11 ;  /* 0x0000000b00067213 */ /* 0x000fc60000000000 */
[----:B------:R-:W-:Y:S02]  /*03b0*/  IMAD R5, R2, R7, RZ ;  /* 0x0000000702057224 */ /* 0x000fe400078e02ff */
[----:B------:R-:W-:Y:S02]  /*03c0*/  IMAD.MOV.U32 R2, RZ, RZ, RZ ;  /* 0x000000ffff027224 */ /* 0x000fe400078e00ff */
[----:B------:R-:W-:Y:S02]  /*03d0*/  IMAD.MOV R0, RZ, RZ, -R6 ;  /* 0x000000ffff007224 */ /* 0x000fe400078e0a06 */
        /* <DEDUP_REMOVED lines=9> */
[----:B------:R-:W-:-:S07]  /*0470*/  ISETP.GE.AND P2, PT, R0, RZ, PT ;  /* 0x000000ff0000720c */ /* 0x000fce0003f46270 */
[----:B------:R-:W-:Y:S01]  /*0480*/  @P0 VIADD R2, R2, 0x1 ;  /* 0x0000000102020836 */ /* 0x000fe20000000000 */
[----:B------:R-:W-:-:S05]  /*0490*/  ISETP.GT.AND P0, PT, R18, 0x3f, PT ;  /* 0x0000003f1200780c */ /* 0x000fca0003f04270 */
[----:B------:R-:W-:Y:S01]  /*04a0*/  @!P2 IMAD.MOV R2, RZ, RZ, -R2 ;  /* 0x000000ffff02a224 */ /* 0x000fe200078e0a02 */
[----:B------:R-:W-:-:S05]  /*04b0*/  @!P1 LOP3.LUT R2, RZ, R11, RZ, 0x33, !PT ;  /* 0x0000000bff029212 */ /* 0x000fca00078e33ff */
[----:B------:R-:W-:Y:S02]  /*04c0*/  IMAD.MOV R0, RZ, RZ, -R2 ;  /* 0x000000ffff007224 */ /* 0x000fe400078e0a02 */
[----:B------:R-:W-:Y:S01]  /*04d0*/  IMAD.SHL.U32 R2, R2, 0x20, RZ ;  /* 0x0000002002027824 */ /* 0x000fe200078e00ff */
[----:B------:R-:W-:Y:S01]  /*04e0*/  @!P0 CS2R R24, SRZ ;  /* 0x0000000000188805 */ /* 0x000fe2000001ff00 */
[----:B------:R-:W-:Y:S01]  /*04f0*/  IMAD R0, R11, R0, R4 ;  /* 0x000000000b007224 */ /* 0x000fe200078e0204 */
[----:B------:R-:W-:Y:S01]  /*0500*/  SHF.R.U32.HI R11, RZ, 0x6, R13 ;  /* 0x00000006ff0b7819 */ /* 0x000fe2000001160d */
[----:B------:R-:W-:Y:S01]  /*0510*/  @!P0 IMAD.SHL.U32 R10, R13, 0x2, RZ ;  /* 0x000000020d0a8824 */ /* 0x000fe200078e00ff */
[----:B------:R-:W-:Y:S01]  /*0520*/  @!P0 CS2R R26, SRZ ;  /* 0x00000000001a8805 */ /* 0x000fe2000001ff00 */
[----:B------:R-:W-:Y:S01]  /*0530*/  IMAD.IADD R15, R15, 0x1, R0 ;  /* 0x000000010f0f7824 */ /* 0x000fe200078e0200 */
[----:B------:R-:W-:-:S03]  /*0540*/  SGXT.U32 R11, R11, 0x2 ;  /* 0x000000020b0b781a */ /* 0x000fc60000000000 */
[----:B------:R-:W-:Y:S01]  /*0550*/  IMAD R0, R15, 0x40, R12 ;  /* 0x000000400f007824 */ /* 0x000fe200078e020c */
[C---:B------:R-:W-:Y:S02]  /*0560*/  LOP3.LUT R9, R2.reuse, R11, RZ, 0xfc, !PT ;  /* 0x0000000b02097212 */ /* 0x040fe400078efcff */
[C-C-:B------:R-:W-:Y:S02]  /*0570*/  LOP3.LUT R8, R2.reuse, 0x4, R11.reuse, 0xfe, !PT ;  /* 0x0000000402087812 */ /* 0x140fe400078efe0b */
[C-C-:B------:R-:W-:Y:S02]  /*0580*/  LOP3.LUT R7, R2.reuse, 0x8, R11.reuse, 0xfe, !PT ;  /* 0x0000000802077812 */ /* 0x140fe400078efe0b */
[C-C-:B------:R-:W-:Y:S02]  /*0590*/  LOP3.LUT R6, R2.reuse, 0xc, R11.reuse, 0xfe, !PT ;  /* 0x0000000c02067812 */ /* 0x140fe400078efe0b */
[C-C-:B------:R-:W-:Y:S02]  /*05a0*/  LOP3.LUT R5, R2.reuse, 0x10, R11.reuse, 0xfe, !PT ;  /* 0x0000001002057812 */ /* 0x140fe400078efe0b */
[----:B------:R-:W-:-:S02]  /*05b0*/  LOP3.LUT R4, R2, 0x14, R11, 0xfe, !PT ;  /* 0x0000001402047812 */ /* 0x000fc400078efe0b */
[C-C-:B------:R-:W-:Y:S02]  /*05c0*/  LOP3.LUT R3, R2.reuse, 0x18, R11.reuse, 0xfe, !PT ;  /* 0x0000001802037812 */ /* 0x140fe400078efe0b */
[----:B------:R-:W-:Y:S01]  /*05d0*/  LOP3.LUT R2, R2, 0x1c, R11, 0xfe, !PT ;  /* 0x0000001c02027812 */ /* 0x000fe200078efe0b */
[----:B------:R-:W-:Y:S06]  /*05e0*/  @!P0 BRA `(.L_x_0) ;  /* 0x0000001400f88947 */ /* 0x000fec0003800000 */
[----:B------:R-:W-:Y:S01]  /*05f0*/  IABS R27, R21 ;  /* 0x00000015001b7213 */ /* 0x000fe20000000000 */
[----:B------:R-:W-:Y:S01]  /*0600*/  ULDC UR4, c[0x0][0x234] ;  /* 0x00008d0000047ab9 */ /* 0x000fe20000000800 */
[----:B------:R-:W-:Y:S01]  /*0610*/  IABS R32, R20 ;  /* 0x0000001400207213 */ /* 0x000fe20000000000 */
[----:B------:R-:W0:Y:S01]  /*0620*/  LDC R39, c[0x0][0x23c] ;  /* 0x00008f00ff277b82 */ /* 0x000e220000000800 */
[----:B------:R-:W1:Y:S01]  /*0630*/  I2F.RP R10, R27 ;  /* 0x0000001b000a7306 */ /* 0x000e620000209400 */
[----:B------:R-:W-:Y:S01]  /*0640*/  IABS R24, R3 ;  /* 0x0000000300187213 */ /* 0x000fe20000000000 */
[----:B------:R-:W-:Y:S01]  /*0650*/  ULDC.64 UR6, c[0x0][0x210] ;  /* 0x0000840000067ab9 */ /* 0x000fe20000000a00 */
[----:B------:R-:W-:Y:S01]  /*0660*/  IABS R26, R4 ;  /* 0x00000004001a7213 */ /* 0x000fe20000000000 */
[----:B------:R-:W-:Y:S01]  /*0670*/  USHF.R.U32.HI UR13, URZ, 0x4, UR12 ;  /* 0x000000043f0d7899 */ /* 0x000fe2000801160c */
[----:B------:R-:W-:Y:S01]  /*0680*/  IABS R28, R5 ;  /* 0x00000005001c7213 */ /* 0x000fe20000000000 */
[----:B------:R-:W-:Y:S01]  /*0690*/  UIADD3 UR25, UR12, 0x2000, URZ ;  /* 0x000020000c197890 */ /* 0x000fe2000fffe03f */
[----:B------:R-:W-:Y:S01]  /*06a0*/  IABS R30, R9 ;  /* 0x00000009001e7213 */ /* 0x000fe20000000000 */
[----:B------:R-:W2:Y:S01]  /*06b0*/  I2F.RP R19, R32 ;  /* 0x0000002000137306 */ /* 0x000ea20000209400 */
[----:B------:R-:W3:Y:S01]  /*06c0*/  LDC R83, c[0x0][0x238] ;  /* 0x00008e00ff537b82 */ /* 0x000ee20000000800 */
[----:B------:R-:W-:Y:S01]  /*06d0*/  LOP3.LUT R37, R13, 0xc0, RZ, 0xc0, !PT ;  /* 0x000000c00d257812 */ /* 0x000fe200078ec0ff */
[----:B------:R-:W-:Y:S01]  /*06e0*/  USGXT.U32 UR13, UR13, 0xe ;  /* 0x0000000e0d0d789a */ /* 0x000fe20008000000 */
[C---:B------:R-:W-:Y:S01]  /*06f0*/  LOP3.LUT R33, R11.reuse, 0x30, RZ, 0xfc, !PT ;  /* 0x000000300b217812 */ /* 0x040fe200078efcff */
[----:B------:R-:W-:Y:S01]  /*0700*/  ULDC UR24, c[0x0][0x230] ;  /* 0x00008c0000187ab9 */ /* 0x000fe20000000800 */
[----:B------:R-:W-:Y:S01]  /*0710*/  SHF.R.U32.HI R55, RZ, 0x2, R37 ;  /* 0x00000002ff377819 */ /* 0x000fe20000011625 */
[----:B------:R-:W-:Y:S01]  /*0720*/  UIADD3 UR8, UP0, UR13, 0x80, URZ ;  /* 0x000000800d087890 */ /* 0x000fe2000ff1e03f */
[----:B-1----:R-:W1:Y:S01]  /*0730*/  MUFU.RCP R10, R10 ;  /* 0x0000000a000a7308 */ /* 0x002e620000001000 */
[----:B------:R-:W-:-:S02]  /*0740*/  LOP3.LUT R34, R11, 0x34, RZ, 0xfc, !PT ;  /* 0x000000340b227812 */ /* 0x000fc400078efcff */
[C---:B------:R-:W-:Y:S02]  /*0750*/  LOP3.LUT R35, R11.reuse, 0x38, RZ, 0xfc, !PT ;  /* 0x000000380b237812 */ /* 0x040fe400078efcff */
[----:B------:R-:W-:Y:S01]  /*0760*/  LOP3.LUT R36, R11, 0x3c, RZ, 0xfc, !PT ;  /* 0x0000003c0b247812 */ /* 0x000fe200078efcff */
[----:B0-----:R-:W-:Y:S02]  /*0770*/  IMAD R37, R12, R39, RZ ;  /* 0x000000270c257224 */ /* 0x001fe400078e02ff */
[----:B--2---:R-:W0:Y:S01]  /*0780*/  MUFU.RCP R19, R19 ;  /* 0x0000001300137308 */ /* 0x004e220000001000 */
[----:B------:R-:W-:Y:S02]  /*0790*/  IMAD.SHL.U32 R38, R39, 0x40, RZ ;  /* 0x0000004027267824 */ /* 0x000fe400078e00ff */
[----:B-1----:R-:W-:Y:S02]  /*07a0*/  VIADD R14, R10, 0xffffffe ;  /* 0x0ffffffe0a0e7836 */ /* 0x002fe40000000000 */
[----:B---3--:R-:W-:-:S03]  /*07b0*/  IMAD.SHL.U32 R39, R83, 0x40, RZ ;  /* 0x0000004053277824 */ /* 0x008fc600078e00ff */
[----:B------:R1:W2:Y:S01]  /*07c0*/  F2I.FTZ.U32.TRUNC.NTZ R15, R14 ;  /* 0x0000000e000f7305 */ /* 0x0002a2000021f000 */
[-C--:B------:R-:W-:Y:S02]  /*07d0*/  IMAD R40, R11, R83.reuse, RZ ;  /* 0x000000530b287224 */ /* 0x080fe400078e02ff */
[-C--:B------:R-:W-:Y:S02]  /*07e0*/  IMAD R41, R36, R83.reuse, RZ ;  /* 0x0000005324297224 */ /* 0x080fe400078e02ff */
[----:B0-----:R-:W-:Y:S01]  /*07f0*/  VIADD R16, R19, 0xffffffe ;  /* 0x0ffffffe13107836 */ /* 0x001fe20000000000 */
[----:B------:R-:W-:Y:S01]  /*0800*/  IABS R19, R6 ;  /* 0x0000000600137213 */ /* 0x000fe20000000000 */
[----:B------:R-:W-:Y:S02]  /*0810*/  IMAD R42, R35, R83, RZ ;  /* 0x00000053232a7224 */ /* 0x000fe400078e02ff */
[----:B------:R0:W3:Y:S01]  /*0820*/  F2I.FTZ.U32.TRUNC.NTZ R17, R16 ;  /* 0x0000001000117305 */ /* 0x0000e2000021f000 */
[----:B-1----:R-:W-:-:S02]  /*0830*/  IMAD.MOV.U32 R14, RZ, RZ, RZ ;  /* 0x000000ffff0e7224 */ /* 0x002fc400078e00ff */
[-C--:B------:R-:W-:Y:S02]  /*0840*/  IMAD R43, R34, R83.reuse, RZ ;  /* 0x00000053222b7224 */ /* 0x080fe400078e02ff */
[----:B------:R-:W-:Y:S02]  /*0850*/  IMAD R44, R33, R83, RZ ;  /* 0x00000053212c7224 */ /* 0x000fe400078e02ff */
[----:B--2---:R-:W-:Y:S02]  /*0860*/  IMAD.MOV R22, RZ, RZ, -R15 ;  /* 0x000000ffff167224 */ /* 0x004fe400078e0a0f */
[----:B0-----:R-:W-:Y:S02]  /*0870*/  IMAD.MOV.U32 R16, RZ, RZ, RZ ;  /* 0x000000ffff107224 */ /* 0x001fe400078e00ff */
[----:B------:R-:W-:Y:S01]  /*0880*/  IMAD R23, R22, R27, RZ ;  /* 0x0000001b16177224 */ /* 0x000fe200078e02ff */
[----:B------:R-:W-:-:S03]  /*0890*/  IABS R22, R2 ;  /* 0x0000000200167213 */ /* 0x000fc60000000000 */
[----:B------:R-:W-:-:S04]  /*08a0*/  IMAD.HI.U32 R15, R15, R23, R14 ;  /* 0x000000170f0f7227 */ /* 0x000fc800078e000e */
[----:B---3--:R-:W-:Y:S02]  /*08b0*/  IMAD.MOV R25, RZ, RZ, -R17 ;  /* 0x000000ffff197224 */ /* 0x008fe400078e0a11 */
[----:B------:R-:W-:-:S04]  /*08c0*/  IMAD.HI.U32 R14, R15, R24, RZ ;  /* 0x000000180f0e7227 */ /* 0x000fc800078e00ff */
[----:B------:R-:W-:Y:S01]  /*08d0*/  IMAD.MOV.U32 R23, RZ, RZ, R25 ;  /* 0x000000ffff177224 */ /* 0x000fe200078e0019 */
[----:B------:R-:W-:Y:S01]  /*08e0*/  IABS R25, R0 ;  /* 0x0000000000197213 */ /* 0x000fe20000000000 */
[----:B------:R-:W-:Y:S02]  /*08f0*/  IMAD.MOV R14, RZ, RZ, -R14 ;  /* 0x000000ffff0e7224 */ /* 0x000fe400078e0a0e */
[----:B------:R-:W-:Y:S02]  /*0900*/  IMAD R23, R23, R32, RZ ;  /* 0x0000002017177224 */ /* 0x000fe400078e02ff */
[----:B------:R-:W-:Y:S02]  /*0910*/  IMAD R14, R27, R14, R24 ;  /* 0x0000000e1b0e7224 */ /* 0x000fe400078e0218 */
[----:B------:R-:W-:-:S03]  /*0920*/  IMAD.HI.U32 R23, R17, R23, R16 ;  /* 0x0000001711177227 */ /* 0x000fc600078e0010 */
[----:B------:R-:W-:Y:S01]  /*0930*/  ISETP.GT.U32.AND P3, PT, R27, R14, PT ;  /* 0x0000000e1b00720c */ /* 0x000fe20003f64070 */
[----:B------:R-:W-:-:S04]  /*0940*/  IMAD.HI.U32 R16, R15, R26, RZ ;  /* 0x0000001a0f107227 */ /* 0x000fc800078e00ff */
[----:B------:R-:W-:-:S04]  /*0950*/  IMAD.HI.U32 R17, R15, R28, RZ ;  /* 0x0000001c0f117227 */ /* 0x000fc800078e00ff */
[----:B------:R-:W-:Y:S02]  /*0960*/  IMAD.MOV.U32 R24, RZ, RZ, R19 ;  /* 0x000000ffff187224 */ /* 0x000fe400078e0013 */
[----:B------:R-:W-:Y:S02]  /*0970*/  IMAD.MOV R16, RZ, RZ, -R16 ;  /* 0x000000ffff107224 */ /* 0x000fe400078e0a10 */
[----:B------:R-:W-:Y:S02]  /*0980*/  IMAD.MOV R17, RZ, RZ, -R17 ;  /* 0x000000ffff117224 */ /* 0x000fe400078e0a11 */
[----:B------:R-:W-:-:S04]  /*0990*/  IMAD.HI.U32 R19, R15, R24, RZ ;  /* 0x000000180f137227 */ /* 0x000fc800078e00ff */
[----:B------:R-:W-:-:S04]  /*09a0*/  IMAD.HI.U32 R10, R15, R22, RZ ;  /* 0x000000160f0a7227 */ /* 0x000fc800078e00ff */
[C---:B------:R-:W-:Y:S01]  /*09b0*/  IMAD R16, R27.reuse, R16, R26 ;  /* 0x000000101b107224 */ /* 0x040fe200078e021a */
[----:B------:R-:W-:Y:S01]  /*09c0*/  IABS R26, R7 ;  /* 0x00000007001a7213 */ /* 0x000fe20000000000 */
[C---:B------:R-:W-:Y:S01]  /*09d0*/  IMAD R17, R27.reuse, R17, R28 ;  /* 0x000000111b117224 */ /* 0x040fe200078e021c */
[----:B------:R-:W-:Y:S01]  /*09e0*/  IABS R28, R8 ;  /* 0x00000008001c7213 */ /* 0x000fe20000000000 */
[----:B------:R-:W-:Y:S01]  /*09f0*/  IMAD.MOV R19, RZ, RZ, -R19 ;  /* 0x000000ffff137224 */ /* 0x000fe200078e0a13 */
[C---:B------:R-:W-:Y:S01]  /*0a00*/  ISETP.GT.U32.AND P5, PT, R27.reuse, R16, PT ;  /* 0x000000101b00720c */ /* 0x040fe20003fa4070 */
[----:B------:R-:W-:Y:S01]  /*0a10*/  IMAD.MOV R10, RZ, RZ, -R10 ;  /* 0x000000ffff0a7224 */ /* 0x000fe200078e0a0a */
[----:B------:R-:W-:Y:S01]  /*0a20*/  ISETP.GT.U32.AND P6, PT, R27, R17, PT ;  /* 0x000000111b00720c */ /* 0x000fe20003fc4070 */
[----:B------:R-:W-:-:S04]  /*0a30*/  IMAD.HI.U32 R23, R23, R25, RZ ;  /* 0x0000001917177227 */ /* 0x000fc800078e00ff */
[C---:B------:R-:W-:Y:S02]  /*0a40*/  IMAD R19, R27.reuse, R19, R24 ;  /* 0x000000131b137224 */ /* 0x040fe400078e0218 */
[C---:B------:R-:W-:Y:S02]  /*0a50*/  IMAD R10, R27.reuse, R10, R22 ;  /* 0x0000000a1b0a7224 */ /* 0x040fe400078e0216 */
[----:B------:R-:W-:Y:S01]  /*0a60*/  IMAD.MOV R24, RZ, RZ, -R23 ;  /* 0x000000ffff187224 */ /* 0x000fe200078e0a17 */
[----:B------:R-:W-:Y:S01]  /*0a70*/  ISETP.GT.U32.AND P4, PT, R27, R19, PT ;  /* 0x000000131b00720c */ /* 0x000fe20003f84070 */
[----:B------:R-:W-:Y:S01]  /*0a80*/  IMAD.HI.U32 R22, R15, R26, RZ ;  /* 0x0000001a0f167227 */ /* 0x000fe200078e00ff */
[----:B------:R-:W-:-:S03]  /*0a90*/  ISETP.GT.U32.AND P1, PT, R27, R10, PT ;  /* 0x0000000a1b00720c */ /* 0x000fc60003f24070 */
[----:B------:R-:W-:-:S04]  /*0aa0*/  IMAD.HI.U32 R23, R15, R28, RZ ;  /* 0x0000001c0f177227 */ /* 0x000fc800078e00ff */
[----:B------:R-:W-:-:S04]  /*0ab0*/  IMAD.HI.U32 R15, R15, R30, RZ ;  /* 0x0000001e0f0f7227 */ /* 0x000fc800078e00ff */
[----:B------:R-:W-:Y:S02]  /*0ac0*/  IMAD.MOV R22, RZ, RZ, -R22 ;  /* 0x000000ffff167224 */ /* 0x000fe400078e0a16 */
[C---:B------:R-:W-:Y:S02]  /*0ad0*/  IMAD R25, R32.reuse, R24, R25 ;  /* 0x0000001820197224 */ /* 0x040fe400078e0219 */
[----:B------:R-:W-:Y:S02]  /*0ae0*/  IMAD.MOV R15, RZ, RZ, -R15 ;  /* 0x000000ffff0f7224 */ /* 0x000fe400078e0a0f */
[C---:B------:R-:W-:Y:S01]  /*0af0*/  IMAD R22, R27.reuse, R22, R26 ;  /* 0x000000161b167224 */ /* 0x040fe200078e021a */
[----:B------:R-:W-:Y:S01]  /*0b00*/  ISETP.GT.U32.AND P0, PT, R32, R25, PT ;  /* 0x000000192000720c */ /* 0x000fe20003f04070 */
[C---:B------:R-:W-:Y:S01]  /*0b10*/  IMAD R24, R27.reuse, R15, R30 ;  /* 0x0000000f1b187224 */ /* 0x040fe200078e021e */
[----:B------:R-:W-:Y:S01]  /*0b20*/  SHF.R.S32.HI R15, RZ, 0x1f, R18 ;  /* 0x0000001fff0f7819 */ /* 0x000fe20000011412 */
[----:B------:R-:W-:Y:S01]  /*0b30*/  @!P3 IMAD.IADD R14, R14, 0x1, -R27 ;  /* 0x000000010e0eb824 */ /* 0x000fe200078e0a1b */
[C---:B------:R-:W-:Y:S01]  /*0b40*/  ISETP.GT.U32.AND P2, PT, R27.reuse, R22, PT ;  /* 0x000000161b00720c */ /* 0x040fe20003f44070 */
[----:B------:R-:W-:Y:S01]  /*0b50*/  IMAD.MOV R23, RZ, RZ, -R23 ;  /* 0x000000ffff177224 */ /* 0x000fe200078e0a17 */
[----:B------:R-:W-:Y:S01]  /*0b60*/  ISETP.GT.U32.AND P3, PT, R27, R24, PT ;  /* 0x000000181b00720c */ /* 0x000fe20003f64070 */
[--C-:B------:R-:W-:Y:S01]  /*0b70*/  @!P1 IMAD.IADD R10, R10, 0x1, -R27.reuse ;  /* 0x000000010a0a9824 */ /* 0x100fe200078e0a1b */
[----:B------:R-:W-:Y:S01]  /*0b80*/  LEA.HI R82, R15, R18, RZ, 0x6 ;  /* 0x000000120f527211 */ /* 0x000fe200078f30ff */
[----:B------:R-:W-:Y:S01]  /*0b90*/  IMAD R23, R27, R23, R28 ;  /* 0x000000171b177224 */ /* 0x000fe200078e021c */
[----:B------:R-:W-:Y:S01]  /*0ba0*/  LOP3.LUT R15, RZ, R21, RZ, 0x33, !PT ;  /* 0x00000015ff0f7212 */ /* 0x000fe200078e33ff */
[--C-:B------:R-:W-:Y:S01]  /*0bb0*/  @!P5 IMAD.IADD R16, R16, 0x1, -R27.reuse ;  /* 0x000000011010d824 */ /* 0x100fe200078e0a1b */
[----:B------:R-:W-:Y:S01]  /*0bc0*/  LOP3.LUT R18, R11, 0x14, RZ, 0xfc, !PT ;  /* 0x000000140b127812 */ /* 0x000fe200078efcff */
[--C-:B------:R-:W-:Y:S01]  /*0bd0*/  @!P6 IMAD.IADD R17, R17, 0x1, -R27.reuse ;  /* 0x000000011111e824 */ /* 0x100fe200078e0a1b */
[----:B------:R-:W-:Y:S01]  /*0be0*/  ISETP.GT.U32.AND P1, PT, R27, R23, PT ;  /* 0x000000171b00720c */ /* 0x000fe20003f24070 */
[----:B------:R-:W-:Y:S01]  /*0bf0*/  @!P0 IMAD.IADD R25, R25, 0x1, -R32 ;  /* 0x0000000119198824 */ /* 0x000fe200078e0a20 */
[----:B------:R-:W-:Y:S01]  /*0c00*/  ISETP.GT.U32.AND P5, PT, R27, R16, PT ;  /* 0x000000101b00720c */ /* 0x000fe20003fa4070 */
[--C-:B------:R-:W-:Y:S01]  /*0c10*/  @!P4 IMAD.IADD R19, R19, 0x1, -R27.reuse ;  /* 0x000000011313c824 */ /* 0x100fe200078e0a1b */
[C---:B------:R-:W-:Y:S01]  /*0c20*/  ISETP.GT.U32.AND P4, PT, R27.reuse, R14, PT ;  /* 0x0000000e1b00720c */ /* 0x040fe20003f84070 */
[--C-:B------:R-:W-:Y:S01]  /*0c30*/  @!P2 IMAD.IADD R22, R22, 0x1, -R27.reuse ;  /* 0x000000011616a824 */ /* 0x100fe200078e0a1b */
[C---:B------:R-:W-:Y:S01]  /*0c40*/  ISETP.GT.U32.AND P0, PT, R27.reuse, R17, PT ;  /* 0x000000111b00720c */ /* 0x040fe20003f04070 */
[----:B------:R-:W-:Y:S01]  /*0c50*/  @!P3 IMAD.IADD R24, R24, 0x1, -R27 ;  /* 0x000000011818b824 */ /* 0x000fe200078e0a1b */
[----:B------:R-:W-:Y:S01]  /*0c60*/  ISETP.GT.U32.AND P2, PT, R32, R25, PT ;  /* 0x000000192000720c */ /* 0x000fe20003f44070 */
[----:B------:R-:W-:Y:S01]  /*0c70*/  IMAD R51, R18, R83, RZ ;  /* 0x0000005312337224 */ /* 0x000fe200078e02ff */
[----:B------:R-:W-:-:S02]  /*0c80*/  ISETP.GT.U32.AND P3, PT, R27, R19, PT ;  /* 0x000000131b00720c */ /* 0x000fc40003f64070 */
[----:B------:R-:W-:Y:S02]  /*0c90*/  CS2R R28, SRZ ;  /* 0x00000000001c7805 */ /* 0x000fe4000001ff00 */
[----:B------:R-:W-:Y:S01]  /*0ca0*/  ISETP.GT.U32.AND P6, PT, R27, R10, PT ;  /* 0x0000000a1b00720c */ /* 0x000fe20003fc4070 */
[--C-:B------:R-:W-:Y:S01]  /*0cb0*/  @!P1 IMAD.IADD R23, R23, 0x1, -R27.reuse ;  /* 0x0000000117179824 */ /* 0x100fe200078e0a1b */
[----:B------:R-:W-:Y:S01]  /*0cc0*/  ISETP.GE.AND P1, PT, R0, RZ, PT ;  /* 0x000000ff0000720c */ /* 0x000fe20003f26270 */
[----:B------:R-:W-:Y:S01]  /*0cd0*/  @!P5 IMAD.IADD R16, R16, 0x1, -R27 ;  /* 0x000000011010d824 */ /* 0x000fe200078e0a1b */
[----:B------:R-:W-:Y:S01]  /*0ce0*/  SHF.R.U32.HI R26, RZ, 0x5, R13 ;  /* 0x00000005ff1a7819 */ /* 0x000fe2000001160d */
[--C-:B------:R-:W-:Y:S01]  /*0cf0*/  @!P4 IMAD.IADD R14, R14, 0x1, -R27.reuse ;  /* 0x000000010e0ec824 */ /* 0x100fe200078e0a1b */
[----:B------:R-:W-:Y:S01]  /*0d00*/  ISETP.GT.U32.AND P4, PT, R27, R22, PT ;  /* 0x000000161b00720c */ /* 0x000fe20003f84070 */
[--C-:B------:R-:W-:Y:S01]  /*0d10*/  @!P0 IMAD.IADD R17, R17, 0x1, -R27.reuse ;  /* 0x0000000111118824 */ /* 0x100fe200078e0a1b */
[----:B------:R-:W-:Y:S01]  /*0d20*/  ISETP.GT.U32.AND P5, PT, R27, R23, PT ;  /* 0x000000171b00720c */ /* 0x000fe20003fa4070 */
[----:B------:R-:W-:Y:S01]  /*0d30*/  @!P2 IMAD.IADD R25, R25, 0x1, -R32 ;  /* 0x000000011919a824 */ /* 0x000fe200078e0a20 */
[----:B------:R-:W-:Y:S01]  /*0d40*/  ISETP.NE.AND P0, PT, R20, RZ, PT ;  /* 0x000000ff1400720c */ /* 0x000fe20003f05270 */
[--C-:B------:R-:W-:Y:S01]  /*0d50*/  @!P3 IMAD.IADD R19, R19, 0x1, -R27.reuse ;  /* 0x000000011313b824 */ /* 0x100fe200078e0a1b */
[----:B------:R-:W-:Y:S01]  /*0d60*/  ISETP.GE.AND P2, PT, R2, RZ, PT ;  /* 0x000000ff0200720c */ /* 0x000fe20003f46270 */
[----:B------:R-:W-:Y:S01]  /*0d70*/  @!P6 IMAD.IADD R10, R10, 0x1, -R27 ;  /* 0x000000010a0ae824 */ /* 0x000fe200078e0a1b */
[----:B------:R-:W-:Y:S01]  /*0d80*/  ISETP.GE.AND P3, PT, R3, RZ, PT ;  /* 0x000000ff0300720c */ /* 0x000fe20003f66270 */
[----:B------:R-:W-:Y:S01]  /*0d90*/  @!P1 IMAD.MOV R25, RZ, RZ, -R25 ;  /* 0x000000ffff199224 */ /* 0x000fe200078e0a19 */
[----:B------:R-:W-:-:S02]  /*0da0*/  ISETP.GE.AND P1, PT, R4, RZ, PT ;  /* 0x000000ff0400720c */ /* 0x000fc40003f26270 */
[----:B------:R-:W-:Y:S02]  /*0db0*/  CS2R R30, SRZ ;  /* 0x00000000001e7805 */ /* 0x000fe4000001ff00 */
[----:B------:R-:W-:Y:S01]  /*0dc0*/  ISETP.GT.U32.AND P6, PT, R27, R24, PT ;  /* 0x000000181b00720c */ /* 0x000fe20003fc4070 */
[--C-:B------:R-:W-:Y:S01]  /*0dd0*/  @!P4 IMAD.IADD R22, R22, 0x1, -R27.reuse ;  /* 0x000000011616c824 */ /* 0x100fe200078e0a1b */
[----:B------:R-:W-:Y:S01]  /*0de0*/  ISETP.GE.AND P4, PT, R6, RZ, PT ;  /* 0x000000ff0600720c */ /* 0x000fe20003f86270 */
[--C-:B------:R-:W-:Y:S01]  /*0df0*/  @!P5 IMAD.IADD R23, R23, 0x1, -R27.reuse ;  /* 0x000000011717d824 */ /* 0x100fe200078e0a1b */
[----:B------:R-:W-:Y:S02]  /*0e00*/  ISETP.GE.AND P5, PT, R5, RZ, PT ;  /* 0x000000ff0500720c */ /* 0x000fe40003fa6270 */
[----:B------:R-:W-:Y:S01]  /*0e10*/  @!P0 LOP3.LUT R25, RZ, R20, RZ, 0x33, !PT ;  /* 0x00000014ff198212 */ /* 0x000fe200078e33ff */
[----:B------:R-:W-:Y:S01]  /*0e20*/  @!P2 IMAD.MOV R10, RZ, RZ, -R10 ;  /* 0x000000ffff0aa224 */ /* 0x000fe200078e0a0a */
[----:B------:R-:W-:Y:S01]  /*0e30*/  ISETP.GE.AND P0, PT, R7, RZ, PT ;  /* 0x000000ff0700720c */ /* 0x000fe20003f06270 */
[----:B------:R-:W-:Y:S01]  /*0e40*/  @!P3 IMAD.MOV R14, RZ, RZ, -R14 ;  /* 0x000000ffff0eb224 */ /* 0x000fe200078e0a0e */
[----:B------:R-:W-:Y:S01]  /*0e50*/  ISETP.GE.AND P2, PT, R8, RZ, PT ;  /* 0x000000ff0800720c */ /* 0x000fe20003f46270 */
[----:B------:R-:W-:Y:S01]  /*0e60*/  @!P1 IMAD.MOV R16, RZ, RZ, -R16 ;  /* 0x000000ffff109224 */ /* 0x000fe200078e0a10 */
[----:B------:R-:W-:Y:S01]  /*0e70*/  ISETP.GE.AND P3, PT, R9, RZ, PT ;  /* 0x000000ff0900720c */ /* 0x000fe20003f66270 */
[----:B------:R-:W-:Y:S01]  /*0e80*/  @!P6 IMAD.IADD R24, R24, 0x1, -R27 ;  /* 0x000000011818e824 */ /* 0x000fe200078e0a1b */
[----:B------:R-:W-:Y:S01]  /*0e90*/  ISETP.NE.AND P1, PT, R21, RZ, PT ;  /* 0x000000ff1500720c */ /* 0x000fe20003f25270 */
[----:B------:R-:W-:Y:S01]  /*0ea0*/  IMAD R25, R25, UR4, RZ ;  /* 0x0000000419197c24 */ /* 0x000fe2000f8e02ff */
[----:B------:R-:W-:Y:S01]  /*0eb0*/  ULDC UR4, c[0x0][0x240] ;  /* 0x0000900000047ab9 */ /* 0x000fe20000000800 */
[----:B------:R-:W-:Y:S01]  /*0ec0*/  @!P5 IMAD.MOV R17, RZ, RZ, -R17 ;  /* 0x000000ffff11d224 */ /* 0x000fe200078e0a11 */
[C---:B------:R-:W-:Y:S01]  /*0ed0*/  SEL R10, R15.reuse, R10, !P1 ;  /* 0x0000000a0f0a7207 */ /* 0x040fe20004800000 */
[----:B------:R-:W-:Y:S01]  /*0ee0*/  @!P4 IMAD.MOV R19, RZ, RZ, -R19 ;  /* 0x000000ffff13c224 */ /* 0x000fe200078e0a13 */
[----:B------:R-:W-:Y:S01]  /*0ef0*/  SEL R14, R15, R14, !P1 ;  /* 0x0000000e0f0e7207 */ /* 0x000fe20004800000 */
[----:B------:R-:W-:Y:S01]  /*0f00*/  @!P0 IMAD.MOV R22, RZ, RZ, -R22 ;  /* 0x000000ffff168224 */ /* 0x000fe200078e0a16 */
[----:B------:R-:W-:Y:S01]  /*0f10*/  LEA R54, P0, R25, UR6, 0x1 ;  /* 0x0000000619367c11 */ /* 0x000fe2000f8008ff */
[----:B------:R-:W-:Y:S01]  /*0f20*/  @!P2 IMAD.MOV R23, RZ, RZ, -R23 ;  /* 0x000000ffff17a224 */ /* 0x000fe200078e0a17 */
[C---:B------:R-:W-:Y:S01]  /*0f30*/  SEL R16, R15.reuse, R16, !P1 ;  /* 0x000000100f107207 */ /* 0x040fe20004800000 */
[----:B------:R-:W-:Y:S01]  /*0f40*/  @!P3 IMAD.MOV R24, RZ, RZ, -R24 ;  /* 0x000000ffff18b224 */ /* 0x000fe200078e0a18 */
[C---:B------:R-:W-:Y:S01]  /*0f50*/  SEL R17, R15.reuse, R17, !P1 ;  /* 0x000000110f117207 */ /* 0x040fe20004800000 */
[----:B------:R-:W-:Y:S01]  /*0f60*/  IMAD R10, R10, UR4, RZ ;  /* 0x000000040a0a7c24 */ /* 0x000fe2000f8e02ff */
[C---:B------:R-:W-:Y:S01]  /*0f70*/  SEL R19, R15.reuse, R19, !P1 ;  /* 0x000000130f137207 */ /* 0x040fe20004800000 */
[----:B------:R-:W-:Y:S01]  /*0f80*/  IMAD R16, R16, UR4, RZ ;  /* 0x0000000410107c24 */ /* 0x000fe2000f8e02ff */
[----:B------:R-:W-:Y:S01]  /*0f90*/  SEL R22, R15, R22, !P1 ;  /* 0x000000160f167207 */ /* 0x000fe20004800000 */
[----:B------:R-:W-:Y:S01]  /*0fa0*/  IMAD R17, R17, UR4, RZ ;  /* 0x0000000411117c24 */ /* 0x000fe2000f8e02ff */
[----:B------:R-:W-:Y:S01]  /*0fb0*/  SEL R23, R15, R23, !P1 ;  /* 0x000000170f177207 */ /* 0x000fe20004800000 */
[----:B------:R-:W-:Y:S01]  /*0fc0*/  IMAD R19, R19, UR4, RZ ;  /* 0x0000000413137c24 */ /* 0x000fe2000f8e02ff */
[----:B------:R-:W-:Y:S01]  /*0fd0*/  SEL R15, R15, R24, !P1 ;  /* 0x000000180f0f7207 */ /* 0x000fe20004800000 */
[----:B------:R-:W-:Y:S01]  /*0fe0*/  IMAD R22, R22, UR4, RZ ;  /* 0x0000000416167c24 */ /* 0x000fe2000f8e02ff */
[----:B------:R-:W-:Y:S01]  /*0ff0*/  LEA.HI.X.SX32 R57, R25, UR7, 0x1, P0 ;  /* 0x0000000719397c11 */ /* 0x000fe200080f0eff */
[----:B------:R-:W-:Y:S01]  /*1000*/  ULDC.64 UR6, c[0x0][0x218] ;  /* 0x0000860000067ab9 */ /* 0x000fe20000000a00 */
[----:B------:R-:W-:Y:S01]  /*1010*/  IMAD R23, R23, UR4, RZ ;  /* 0x0000000417177c24 */ /* 0x000fe2000f8e02ff */
[----:B------:R-:W-:Y:S01]  /*1020*/  LEA R72, P6, R10, UR6, 0x1 ;  /* 0x000000060a487c11 */ /* 0x000fe2000f8c08ff */
[----:B------:R-:W-:Y:S01]  /*1030*/  IMAD R15, R15, UR4, RZ ;  /* 0x000000040f0f7c24 */ /* 0x000fe2000f8e02ff */
[----:B------:R-:W-:Y:S01]  /*1040*/  LEA R78, P4, R16, UR6, 0x1 ;  /* 0x00000006104e7c11 */ /* 0x000fe2000f8808ff */
[----:B------:R-:W-:Y:S01]  /*1050*/  IMAD R14, R14, UR4, RZ ;  /* 0x000000040e0e7c24 */ /* 0x000fe2000f8e02ff */
[----:B------:R-:W-:Y:S01]  /*1060*/  LEA.HI.X.SX32 R73, R10, UR7, 0x1, P6 ;  /* 0x000000070a497c11 */ /* 0x000fe2000b0f0eff */
[----:B------:R-:W-:Y:S01]  /*1070*/  IMAD.SHL.U32 R10, R13, 0x2, RZ ;  /* 0x000000020d0a7824 */ /* 0x000fe200078e00ff */
[----:B------:R-:W-:Y:S01]  /*1080*/  LEA R118, P3, R17, UR6, 0x1 ;  /* 0x0000000611767c11 */ /* 0x000fe2000f8608ff */
[----:B------:R-:W-:Y:S01]  /*1090*/  UMOV UR4, URZ ;  /* 0x0000003f00047c82 */ /* 0x000fe20008000000 */
[----:B------:R-:W-:Y:S01]  /*10a0*/  LEA R74, P2, R19, UR6, 0x1 ;  /* 0x00000006134a7c11 */ /* 0x000fe2000f8408ff */
[----:B------:R-:W-:Y:S01]  /*10b0*/  UIADD3.X UR9, UR4, 0x40000040, URZ, UP0, !UPT ;  /* 0x4000004004097890 */ /* 0x000fe200087fe43f */
[----:B------:R-:W-:-:S02]  /*10c0*/  LEA R68, P1, R22, UR6, 0x1 ;  /* 0x0000000616447c11 */ /* 0x000fc4000f8208ff */
[----:B------:R-:W-:Y:S02]  /*10d0*/  CS2R R24, SRZ ;  /* 0x0000000000187805 */ /* 0x000fe4000001ff00 */
[----:B------:R-:W-:Y:S01]  /*10e0*/  LEA R76, P0, R23, UR6, 0x1 ;  /* 0x00000006174c7c11 */ /* 0x000fe2000f8008ff */
[----:B------:R-:W-:Y:S01]  /*10f0*/  UIADD3.64 UR16, UR8, 0x80, URZ ;  /* 0x0000008008107897 */ /* 0x000fe2000fffe03f */
[----:B------:R-:W-:Y:S01]  /*1100*/  LEA R70, P6, R15, UR6, 0x1 ;  /* 0x000000060f467c11 */ /* 0x000fe2000f8c08ff */
[----:B------:R-:W-:Y:S01]  /*1110*/  UIADD3.64 UR20, UR8, 0x100, URZ ;  /* 0x0000010008147897 */ /* 0x000fe2000fffe03f */
[----:B------:R-:W-:Y:S02]  /*1120*/  LEA R116, P5, R14, UR6, 0x1 ;  /* 0x000000060e747c11 */ /* 0x000fe4000f8a08ff */
[----:B------:R-:W-:Y:S02]  /*1130*/  LEA.HI.X.SX32 R79, R16, UR7, 0x1, P4 ;  /* 0x00000007104f7c11 */ /* 0x000fe4000a0f0eff */
[----:B------:R-:W-:-:S02]  /*1140*/  LEA.HI.X.SX32 R119, R17, UR7, 0x1, P3 ;  /* 0x0000000711777c11 */ /* 0x000fc400098f0eff */
[----:B------:R-:W-:Y:S02]  /*1150*/  LEA.HI.X.SX32 R75, R19, UR7, 0x1, P2 ;  /* 0x00000007134b7c11 */ /* 0x000fe400090f0eff */
[----:B------:R-:W-:Y:S02]  /*1160*/  LEA.HI.X.SX32 R69, R22, UR7, 0x1, P1 ;  /* 0x0000000716457c11 */ /* 0x000fe400088f0eff */
[----:B------:R-:W-:Y:S02]  /*1170*/  LEA.HI.X.SX32 R77, R23, UR7, 0x1, P0 ;  /* 0x00000007174d7c11 */ /* 0x000fe400080f0eff */
[----:B------:R-:W-:Y:S02]  /*1180*/  LEA.HI.X.SX32 R71, R15, UR7, 0x1, P6 ;  /* 0x000000070f477c11 */ /* 0x000fe4000b0f0eff */
[----:B------:R-:W-:Y:S02]  /*1190*/  LEA.HI.X.SX32 R117, R14, UR7, 0x1, P5 ;  /* 0x000000070e757c11 */ /* 0x000fe4000a8f0eff */
[----:B------:R-:W-:-:S02]  /*11a0*/  LOP3.LUT R15, R11, 0x8, RZ, 0xfc, !PT ;  /* 0x000000080b0f7812 */ /* 0x000fc400078efcff */
[C---:B------:R-:W-:Y:S02]  /*11b0*/  LOP3.LUT R16, R11.reuse, 0xc, RZ, 0xfc, !PT ;  /* 0x0000000c0b107812 */ /* 0x040fe400078efcff */
[----:B------:R-:W-:Y:S01]  /*11c0*/  LOP3.LUT R17, R11, 0x10, RZ, 0xfc, !PT ;  /* 0x000000100b117812 */ /* 0x000fe200078efcff */
[-C--:B------:R-:W-:Y:S01]  /*11d0*/  IMAD R81, R15, R83.reuse, RZ ;  /* 0x000000530f517224 */ /* 0x080fe200078e02ff */
[C---:B------:R-:W-:Y:S01]  /*11e0*/  LOP3.LUT R19, R11.reuse, 0x18, RZ, 0xfc, !PT ;  /* 0x000000180b137812 */ /* 0x040fe200078efcff */
[-C--:B------:R-:W-:Y:S01]  /*11f0*/  IMAD R53, R16, R83.reuse, RZ ;  /* 0x0000005310357224 */ /* 0x080fe200078e02ff */
[----:B------:R-:W-:Y:S01]  /*1200*/  LOP3.LUT R20, R11, 0x1c, RZ, 0xfc, !PT ;  /* 0x0000001c0b147812 */ /* 0x000fe200078efcff */
[-C--:B------:R-:W-:Y:S01]  /*1210*/  IMAD R52, R17, R83.reuse, RZ ;  /* 0x0000005311347224 */ /* 0x080fe200078e02ff */
[----:B------:R-:W-:Y:S01]  /*1220*/  LOP3.LUT R21, R11, 0x20, RZ, 0xfc, !PT ;  /* 0x000000200b157812 */ /* 0x000fe200078efcff */
[-C--:B------:R-:W-:Y:S01]  /*1230*/  IMAD R50, R19, R83.reuse, RZ ;  /* 0x0000005313327224 */ /* 0x080fe200078e02ff */
[C---:B------:R-:W-:Y:S01]  /*1240*/  LOP3.LUT R22, R11.reuse, 0x24, RZ, 0xfc, !PT ;  /* 0x000000240b167812 */ /* 0x040fe200078efcff */
[-C--:B------:R-:W-:Y:S01]  /*1250*/  IMAD R49, R20, R83.reuse, RZ ;  /* 0x0000005314317224 */ /* 0x080fe200078e02ff */
[----:B------:R-:W-:Y:S01]  /*1260*/  LOP3.LUT R23, R11, 0x28, RZ, 0xfc, !PT ;  /* 0x000000280b177812 */ /* 0x000fe200078efcff */
[-C--:B------:R-:W-:Y:S01]  /*1270*/  IMAD R48, R21, R83.reuse, RZ ;  /* 0x0000005315307224 */ /* 0x080fe200078e02ff */
[C---:B------:R-:W-:Y:S01]  /*1280*/  LOP3.LUT R32, R11.reuse, 0x2c, RZ, 0xfc, !PT ;  /* 0x0000002c0b207812 */ /* 0x040fe200078efcff */
[-C--:B------:R-:W-:Y:S01]  /*1290*/  IMAD R47, R22, R83.reuse, RZ ;  /* 0x00000053162f7224 */ /* 0x080fe200078e02ff */
[----:B------:R-:W-:Y:S01]  /*12a0*/  LOP3.LUT R14, R11, 0x4, RZ, 0xfc, !PT ;  /* 0x000000040b0e7812 */ /* 0x000fe200078efcff */
[-C--:B------:R-:W-:Y:S01]  /*12b0*/  IMAD R46, R23, R83.reuse, RZ ;  /* 0x00000053172e7224 */ /* 0x080fe200078e02ff */
[----:B------:R-:W-:Y:S01]  /*12c0*/  LOP3.LUT R80, R55, 0x1fe, R10, 0x78, !PT ;  /* 0x000001fe37507812 */ /* 0x000fe200078e780a */
[----:B------:R-:W-:Y:S01]  /*12d0*/  IMAD R45, R32, R83, RZ ;  /* 0x00000053202d7224 */ /* 0x000fe200078e02ff */
[----:B------:R-:W-:-:S02]  /*12e0*/  R2UR UR26, R26 ;  /* 0x000000001a1a72ca */ /* 0x000fc400000e0000 */
[----:B------:R-:W-:Y:S01]  /*12f0*/  CS2R R26, SRZ ;  /* 0x00000000001a7805 */ /* 0x000fe2000001ff00 */
[----:B------:R-:W-:Y:S01]  /*1300*/  IMAD R83, R14, R83, RZ ;  /* 0x000000530e537224 */ /* 0x000fe200078e02ff */
[----:B------:R-:W-:Y:S02]  /*1310*/  SHF.R.S32.HI R82, RZ, 0x6, R82 ;  /* 0x00000006ff527819 */ /* 0x000fe40000011452 */
[----:B------:R-:W-:-:S09]  /*1320*/  LOP3.LUT R84, R80, 0x40, RZ, 0x3c, !PT ;  /* 0x0000004050547812 */ /* 0x000fd200078e3cff */
.L_x_1:
[----:B------:R-:W-:Y:S01]  /*1330*/  ISETP.GE.AND P0, PT, R11, UR24, PT ;  /* 0x000000180b007c0c */ /* 0x000fe2000bf06270 */
[----:B------:R-:W-:Y:S01]  /*1340*/  IMAD.MOV.U32 R55, RZ, RZ, R57 ;  /* 0x000000ffff377224 */ /* 0x000fe200078e0039 */
[----:B------:R-:W-:Y:S02]  /*1350*/  PRMT R85, RZ, 0x7610, R85 ;  /* 0x00007610ff557816 */ /* 0x000fe40000000055 */
[----:B------:R-:W-:Y:S01]  /*1360*/  ISETP.GE.AND P1, PT, R14, UR24, PT ;  /* 0x000000180e007c0c */ /* 0x000fe2000bf26270 */
[----:B------:R-:W-:Y:S01]  /*1370*/  IMAD.WIDE R60, R40, 0x2, R54 ;  /* 0x00000002283c7825 */ /* 0x000fe200078e0236 */
[----:B------:R-:W-:Y:S02]  /*1380*/  ISETP.GE.AND P2, PT, R15, UR24, PT ;  /* 0x000000180f007c0c */ /* 0x000fe4000bf46270 */
[----:B------:R-:W-:Y:S02]  /*1390*/  ISETP.GE.AND P3, PT, R17, UR24, PT ;  /* 0x0000001811007c0c */ /* 0x000fe4000bf66270 */
[----:B------:R-:W-:-:S03]  /*13a0*/  ISETP.GE.AND P4, PT, R18, UR24, PT ;  /* 0x0000001812007c0c */ /* 0x000fc6000bf86270 */
[----:B------:R0:W2:Y:S01]  /*13b0*/  @!P0 LDG.E.U16 R85, desc[UR14][R60.64] ;  /* 0x0000000e3c558981 */ /* 0x0000a2000c1e1500 */
[----:B------:R-:W-:Y:S01]  /*13c0*/  ISETP.GE.AND P0, PT, R16, UR24, PT ;  /* 0x0000001810007c0c */ /* 0x000fe2000bf06270 */
[----:B------:R-:W-:Y:S01]  /*13d0*/  IMAD.WIDE R56, R83, 0x2, R54 ;  /* 0x0000000253387825 */ /* 0x000fe200078e0236 */
[----:B------:R-:W-:Y:S02]  /*13e0*/  PRMT R87, RZ, 0x7610, R87 ;  /* 0x00007610ff577816 */ /* 0x000fe40000000057 */
[----:B------:R-:W-:Y:S01]  /*13f0*/  PRMT R89, RZ, 0x7610, R89 ;  /* 0x00007610ff597816 */ /* 0x000fe20000000059 */
[----:B------:R-:W-:Y:S01]  /*1400*/  IMAD.WIDE R58, R81, 0x2, R54 ;  /* 0x00000002513a7825 */ /* 0x000fe200078e0236 */
[----:B------:R-:W-:Y:S02]  /*1410*/  PRMT R91, RZ, 0x7610, R91 ;  /* 0x00007610ff5b7816 */ /* 0x000fe4000000005b */
[----:B------:R-:W-:Y:S01]  /*1420*/  PRMT R93, RZ, 0x7610, R93 ;  /* 0x00007610ff5d7816 */ /* 0x000fe2000000005d */
[----:B0-----:R-:W-:Y:S01]  /*1430*/  IMAD.WIDE R60, R53, 0x2, R54 ;  /* 0x00000002353c7825 */ /* 0x001fe200078e0236 */
[----:B------:R-:W-:Y:S01]  /*1440*/  PRMT R95, RZ, 0x7610, R95 ;  /* 0x00007610ff5f7816 */ /* 0x000fe2000000005f */
[----:B------:R0:W3:Y:S02]  /*1450*/  @!P1 LDG.E.U16 R87, desc[UR14][R56.64] ;  /* 0x0000000e38579981 */ /* 0x0000e4000c1e1500 */
[----:B------:R-:W-:-:S04]  /*1460*/  IMAD.WIDE R62, R52, 0x2, R54 ;  /* 0x00000002343e7825 */ /* 0x000fc800078e0236 */
[----:B------:R-:W-:Y:S01]  /*1470*/  IMAD.WIDE R64, R51, 0x2, R54 ;  /* 0x0000000233407825 */ /* 0x000fe200078e0236 */
[----:B------:R1:W4:Y:S01]  /*1480*/  @!P2 LDG.E.U16 R89, desc[UR14][R58.64] ;  /* 0x0000000e3a59a981 */ /* 0x000322000c1e1500 */
[----:B------:R-:W-:Y:S02]  /*1490*/  ISETP.GE.AND P1, PT, R20, UR24, PT ;  /* 0x0000001814007c0c */ /* 0x000fe4000bf26270 */
[----:B------:R-:W-:Y:S01]  /*14a0*/  ISETP.GE.AND P2, PT, R21, UR24, PT ;  /* 0x0000001815007c0c */ /* 0x000fe2000bf46270 */
[----:B------:R5:W3:Y:S01]  /*14b0*/  @!P0 LDG.E.U16 R91, desc[UR14][R60.64] ;  /* 0x0000000e3c5b8981 */ /* 0x000ae2000c1e1500 */
[----:B------:R-:W-:-:S03]  /*14c0*/  ISETP.GE.AND P0, PT, R19, UR24, PT ;  /* 0x0000001813007c0c */ /* 0x000fc6000bf06270 */
[----:B------:R5:W3:Y:S01]  /*14d0*/  @!P3 LDG.E.U16 R93, desc[UR14][R62.64] ;  /* 0x0000000e3e5db981 */ /* 0x000ae2000c1e1500 */
[----:B------:R-:W-:-:S03]  /*14e0*/  ISETP.GE.AND P3, PT, R22, UR24, PT ;  /* 0x0000001816007c0c */ /* 0x000fc6000bf66270 */
[----:B------:R5:W3:Y:S01]  /*14f0*/  @!P4 LDG.E.U16 R95, desc[UR14][R64.64] ;  /* 0x0000000e405fc981 */ /* 0x000ae2000c1e1500 */
[----:B------:R-:W-:Y:S01]  /*1500*/  ISETP.GE.AND P4, PT, R23, UR24, PT ;  /* 0x0000001817007c0c */ /* 0x000fe2000bf86270 */
[----:B0-----:R-:W-:Y:S01]  /*1510*/  IMAD.WIDE R56, R50, 0x2, R54 ;  /* 0x0000000232387825 */ /* 0x001fe200078e0236 */
[----:B------:R-:W-:Y:S02]  /*1520*/  PRMT R97, RZ, 0x7610, R97 ;  /* 0x00007610ff617816 */ /* 0x000fe40000000061 */
[----:B------:R-:W-:Y:S01]  /*1530*/  PRMT R99, RZ, 0x7610, R99 ;  /* 0x00007610ff637816 */ /* 0x000fe20000000063 */
[----:B-1----:R-:W-:Y:S01]  /*1540*/  IMAD.WIDE R58, R49, 0x2, R54 ;  /* 0x00000002313a7825 */ /* 0x002fe200078e0236 */
[----:B------:R-:W-:Y:S02]  /*1550*/  PRMT R101, RZ, 0x7610, R101 ;  /* 0x00007610ff657816 */ /* 0x000fe40000000065 */
[----:B------:R-:W-:Y:S01]  /*1560*/  PRMT R103, RZ, 0x7610, R103 ;  /* 0x00007610ff677816 */ /* 0x000fe20000000067 */
[----:B-----5:R-:W-:Y:S01]  /*1570*/  IMAD.WIDE R60, R48, 0x2, R54 ;  /* 0x00000002303c7825 */ /* 0x020fe200078e0236 */
[----:B------:R-:W-:Y:S01]  /*1580*/  PRMT R105, RZ, 0x7610, R105 ;  /* 0x00007610ff697816 */ /* 0x000fe20000000069 */
[----:B------:R0:W5:Y:S02]  /*1590*/  @!P0 LDG.E.U16 R97, desc[UR14][R56.64] ;  /* 0x0000000e38618981 */ /* 0x000164000c1e1500 */
[----:B------:R-:W-:-:S04]  /*15a0*/  IMAD.WIDE R62, R47, 0x2, R54 ;  /* 0x000000022f3e7825 */ /* 0x000fc800078e0236 */
[----:B------:R-:W-:Y:S01]  /*15b0*/  IMAD.WIDE R64, R46, 0x2, R54 ;  /* 0x000000022e407825 */ /* 0x000fe200078e0236 */
[----:B------:R1:W5:Y:S01]  /*15c0*/  @!P1 LDG.E.U16 R99, desc[UR14][R58.64] ;  /* 0x0000000e3a639981 */ /* 0x000362000c1e1500 */
[----:B------:R-:W-:Y:S02]  /*15d0*/  ISETP.GE.AND P0, PT, R32, UR24, PT ;  /* 0x0000001820007c0c */ /* 0x000fe4000bf06270 */
[----:B------:R-:W-:Y:S01]  /*15e0*/  ISETP.GE.AND P1, PT, R33, UR24, PT ;  /* 0x0000001821007c0c */ /* 0x000fe2000bf26270 */
[----:B------:R1:W5:Y:S01]  /*15f0*/  @!P2 LDG.E.U16 R101, desc[UR14][R60.64] ;  /* 0x0000000e3c65a981 */ /* 0x000362000c1e1500 */
[----:B------:R-:W-:-:S03]  /*1600*/  ISETP.GE.AND P2, PT, R34, UR24, PT ;  /* 0x0000001822007c0c */ /* 0x000fc6000bf46270 */
[----:B------:R1:W5:Y:S01]  /*1610*/  @!P3 LDG.E.U16 R103, desc[UR14][R62.64] ;  /* 0x0000000e3e67b981 */ /* 0x000362000c1e1500 */
[----:B------:R-:W-:-:S03]  /*1620*/  ISETP.GE.AND P3, PT, R35, UR24, PT ;  /* 0x0000001823007c0c */ /* 0x000fc6000bf66270 */
[----:B------:R-:W5:Y:S01]  /*1630*/  @!P4 LDG.E.U16 R105, desc[UR14][R64.64] ;  /* 0x0000000e4069c981 */ /* 0x000f62000c1e1500 */
[----:B------:R-:W-:Y:S01]  /*1640*/  ISETP.GE.AND P4, PT, R36, UR24, PT ;  /* 0x0000001824007c0c */ /* 0x000fe2000bf86270 */
[----:B0-----:R-:W-:Y:S01]  /*1650*/  IMAD.WIDE R56, R45, 0x2, R54 ;  /* 0x000000022d387825 */ /* 0x001fe200078e0236 */
[----:B------:R-:W-:Y:S02]  /*1660*/  PRMT R107, RZ, 0x7610, R107 ;  /* 0x00007610ff6b7816 */ /* 0x000fe4000000006b */
[----:B------:R-:W-:Y:S01]  /*1670*/  PRMT R109, RZ, 0x7610, R109 ;  /* 0x00007610ff6d7816 */ /* 0x000fe2000000006d */
[----:B-1----:R-:W-:Y:S01]  /*1680*/  IMAD.WIDE R58, R44, 0x2, R54 ;  /* 0x000000022c3a7825 */ /* 0x002fe200078e0236 */
[----:B------:R-:W-:Y:S02]  /*1690*/  PRMT R111, RZ, 0x7610, R111 ;  /* 0x00007610ff6f7816 */ /* 0x000fe4000000006f */
[----:B------:R-:W-:Y:S01]  /*16a0*/  PRMT R113, RZ, 0x7610, R113 ;  /* 0x00007610ff717816 */ /* 0x000fe20000000071 */
[----:B------:R-:W-:Y:S01]  /*16b0*/  IMAD.WIDE R60, R43, 0x2, R54 ;  /* 0x000000022b3c7825 */ /* 0x000fe200078e0236 */
[----:B------:R-:W-:Y:S01]  /*16c0*/  PRMT R115, RZ, 0x7610, R115 ;  /* 0x00007610ff737816 */ /* 0x000fe20000000073 */
[----:B------:R0:W5:Y:S02]  /*16d0*/  @!P0 LDG.E.U16 R107, desc[UR14][R56.64] ;  /* 0x0000000e386b8981 */ /* 0x000164000c1e1500 */
[----:B------:R-:W-:-:S02]  /*16e0*/  IMAD.WIDE R62, R42, 0x2, R54 ;  /* 0x000000022a3e7825 */ /* 0x000fc400078e0236 */
[----:B------:R1:W5:Y:S02]  /*16f0*/  @!P1 LDG.E.U16 R109, desc[UR14][R58.64] ;  /* 0x0000000e3a6d9981 */ /* 0x000364000c1e1500 */
[----:B------:R-:W-:Y:S02]  /*1700*/  IMAD.WIDE R66, R41, 0x2, R54 ;  /* 0x0000000229427825 */ /* 0x000fe400078e0236 */
[----:B------:R1:W5:Y:S04]  /*1710*/  @!P2 LDG.E.U16 R111, desc[UR14][R60.64] ;  /* 0x0000000e3c6fa981 */ /* 0x000368000c1e1500 */
[----:B------:R1:W5:Y:S04]  /*1720*/  @!P3 LDG.E.U16 R113, desc[UR14][R62.64] ;  /* 0x0000000e3e71b981 */ /* 0x000368000c1e1500 */
[----:B------:R1:W5:Y:S01]  /*1730*/  @!P4 LDG.E.U16 R115, desc[UR14][R66.64] ;  /* 0x0000000e4273c981 */ /* 0x000362000c1e1500 */
[----:B------:R-:W-:Y:S01]  /*1740*/  BAR.SYNC.DEFER_BLOCKING 0x0 ;  /* 0x0000000000007b1d */ /* 0x000fe20000010000 */
[----:B------:R-:W-:Y:S01]  /*1750*/  ISETP.GE.AND P0, PT, R12, UR24, PT ;  /* 0x000000180c007c0c */ /* 0x000fe2000bf06270 */
[----:B0-----:R-:W-:-:S02]  /*1760*/  IMAD.MOV.U32 R56, RZ, RZ, R116 ;  /* 0x000000ffff387224 */ /* 0x001fc400078e0074 */
[----:B------:R-:W-:Y:S02]  /*1770*/  IMAD.MOV.U32 R57, RZ, RZ, R117 ;  /* 0x000000ffff397224 */ /* 0x000fe400078e0075 */
[----:B-1----:R-:W-:Y:S02]  /*1780*/  IMAD.MOV.U32 R58, RZ, RZ, R118 ;  /* 0x000000ffff3a7224 */ /* 0x002fe400078e0076 */
[----:B------:R-:W-:Y:S02]  /*1790*/  IMAD.MOV.U32 R59, RZ, RZ, R119 ;  /* 0x000000ffff3b7224 */ /* 0x000fe400078e0077 */
[----:B------:R-:W-:Y:S02]  /*17a0*/  IMAD.MOV.U32 R60, RZ, RZ, R68 ;  /* 0x000000ffff3c7224 */ /* 0x000fe400078e0044 */
[----:B------:R-:W-:Y:S02]  /*17b0*/  IMAD.MOV.U32 R61, RZ, RZ, R69 ;  /* 0x000000ffff3d7224 */ /* 0x000fe400078e0045 */
[----:B------:R-:W-:-:S02]  /*17c0*/  IMAD.MOV.U32 R62, RZ, RZ, R70 ;  /* 0x000000ffff3e7224 */ /* 0x000fc400078e0046 */
[----:B------:R-:W-:Y:S01]  /*17d0*/  IMAD.MOV.U32 R63, RZ, RZ, R71 ;  /* 0x000000ffff3f7224 */ /* 0x000fe200078e0047 */
[----:B------:R-:W-:Y:S01]  /*17e0*/  PRMT R117, RZ, 0x7610, R117 ;  /* 0x00007610ff757816 */ /* 0x000fe20000000075 */
[C---:B------:R-:W-:Y:S01]  /*17f0*/  IMAD.WIDE R66, R37.reuse, 0x2, R60 ;  /* 0x0000000225427825 */ /* 0x040fe200078e023c */
[----:B------:R-:W-:Y:S02]  /*1800*/  PRMT R121, RZ, 0x7610, R121 ;  /* 0x00007610ff797816 */ /* 0x000fe40000000079 */
[----:B------:R-:W-:Y:S01]  /*1810*/  PRMT R125, RZ, 0x7610, R125 ;  /* 0x00007610ff7d7816 */ /* 0x000fe2000000007d */
[C---:B------:R-:W-:Y:S01]  /*1820*/  IMAD.WIDE R64, R37.reuse, 0x2, R62 ;  /* 0x0000000225407825 */ /* 0x040fe200078e023e */
[----:B------:R-:W-:Y:S02]  /*1830*/  PRMT R88, RZ, 0x7610, R88 ;  /* 0x00007610ff587816 */ /* 0x000fe40000000058 */
[----:B------:R0:W5:Y:S01]  /*1840*/  @!P0 LDG.E.U16 R121, desc[UR14][R66.64] ;  /* 0x0000000e42798981 */ /* 0x000162000c1e1500 */
[----:B------:R-:W-:-:S03]  /*1850*/  IMAD.WIDE R68, R37, 0x2, R58 ;  /* 0x0000000225447825 */ /* 0x000fc600078e023a */
[----:B------:R1:W5:Y:S01]  /*1860*/  @!P0 LDG.E.U16 R117, desc[UR14][R64.64] ;  /* 0x0000000e40758981 */ /* 0x000362000c1e1500 */
[----:B------:R-:W-:-:S03]  /*1870*/  IMAD.WIDE R70, R37, 0x2, R56 ;  /* 0x0000000225467825 */ /* 0x000fc600078e0238 */
[----:B------:R1:W5:Y:S01]  /*1880*/  @!P0 LDG.E.U16 R125, desc[UR14][R68.64] ;  /* 0x0000000e447d8981 */ /* 0x000362000c1e1500 */
[----:B0-----:R-:W-:-:S03]  /*1890*/  IMAD.MOV.U32 R66, RZ, RZ, R78 ;  /* 0x000000ffff427224 */ /* 0x001fc600078e004e */
[----:B------:R0:W5:Y:S01]  /*18a0*/  @!P0 LDG.E.U16 R88, desc[UR14][R70.64] ;  /* 0x0000000e46588981 */ /* 0x000162000c1e1500 */
[----:B------:R-:W-:Y:S02]  /*18b0*/  IMAD.MOV.U32 R67, RZ, RZ, R79 ;  /* 0x000000ffff437224 */ /* 0x000fe400078e004f */
[----:B-1----:R-:W-:Y:S02]  /*18c0*/  IMAD.MOV.U32 R64, RZ, RZ, R72 ;  /* 0x000000ffff407224 */ /* 0x002fe400078e0048 */
[----:B------:R-:W-:Y:S02]  /*18d0*/  IMAD.MOV.U32 R65, RZ, RZ, R73 ;  /* 0x000000ffff417224 */ /* 0x000fe400078e0049 */
[----:B------:R-:W-:Y:S02]  /*18e0*/  IMAD.MOV.U32 R68, RZ, RZ, R74 ;  /* 0x000000ffff447224 */ /* 0x000fe400078e004a */
[----:B------:R-:W-:Y:S02]  /*18f0*/  IMAD.MOV.U32 R69, RZ, RZ, R75 ;  /* 0x000000ffff457224 */ /* 0x000fe400078e004b */
[----:B0-----:R-:W-:-:S02]  /*1900*/  IMAD.MOV.U32 R70, RZ, RZ, R76 ;  /* 0x000000ffff467224 */ /* 0x001fc400078e004c */
[----:B------:R-:W-:Y:S01]  /*1910*/  IMAD.MOV.U32 R71, RZ, RZ, R77 ;  /* 0x000000ffff477224 */ /* 0x000fe200078e004d */
[----:B------:R-:W-:Y:S01]  /*1920*/  PRMT R119, RZ, 0x7610, R119 ;  /* 0x00007610ff777816 */ /* 0x000fe20000000077 */
[C---:B------:R-:W-:Y:S01]  /*1930*/  IMAD.WIDE R74, R37.reuse, 0x2, R68 ;  /* 0x00000002254a7825 */ /* 0x040fe200078e0244 */
[----:B------:R-:W-:Y:S02]  /*1940*/  PRMT R123, RZ, 0x7610, R123 ;  /* 0x00007610ff7b7816 */ /* 0x000fe4000000007b */
[----:B------:R-:W-:Y:S01]  /*1950*/  PRMT R86, RZ, 0x7610, R86 ;  /* 0x00007610ff567816 */ /* 0x000fe20000000056 */
[C---:B------:R-:W-:Y:S01]  /*1960*/  IMAD.WIDE R72, R37.reuse, 0x2, R70 ;  /* 0x0000000225487825 */ /* 0x040fe200078e0246 */
[----:B------:R-:W-:Y:S02]  /*1970*/  PRMT R90, RZ, 0x7610, R90 ;  /* 0x00007610ff5a7816 */ /* 0x000fe4000000005a */
[----:B------:R-:W5:Y:S01]  /*1980*/  @!P0 LDG.E.U16 R123, desc[UR14][R74.64] ;  /* 0x0000000e4a7b8981 */ /* 0x000f62000c1e1500 */
[----:B------:R-:W-:-:S03]  /*1990*/  IMAD.WIDE R76, R37, 0x2, R66 ;  /* 0x00000002254c7825 */ /* 0x000fc600078e0242 */
[----:B------:R-:W5:Y:S01]  /*19a0*/  @!P0 LDG.E.U16 R119, desc[UR14][R72.64] ;  /* 0x0000000e48778981 */ /* 0x000f62000c1e1500 */
[----:B------:R-:W-:-:S03]  /*19b0*/  IMAD.WIDE R78, R37, 0x2, R64 ;  /* 0x00000002254e7825 */ /* 0x000fc600078e0240 */
[----:B------:R-:W5:Y:S04]  /*19c0*/  @!P0 LDG.E.U16 R86, desc[UR14][R76.64] ;  /* 0x0000000e4c568981 */ /* 0x000f68000c1e1500 */
[----:B------:R-:W5:Y:S01]  /*19d0*/  @!P0 LDG.E.U16 R90, desc[UR14][R78.64] ;  /* 0x0000000e4e5a8981 */ /* 0x000f62000c1e1500 */
[----:B------:R-:W-:-:S04]  /*19e0*/  USHF.L.U32 UR4, UR26, 0x5, URZ ;  /* 0x000000051a047899 */ /* 0x000fc8000800063f */
[----:B------:R-:W-:-:S04]  /*19f0*/  ULOP3.LUT UR4, UR4, 0x80, URZ, 0xc0, !UPT ;  /* 0x0000008004047892 */ /* 0x000fc8000f8ec03f */
[----:B------:R-:W-:-:S04]  /*1a00*/  ULEA.HI UR4, UR25, UR4, URZ, 0x1c ;  /* 0x0000000419047291 */ /* 0x000fc8000f8fe03f */
[----:B------:R-:W-:Y:S01]  /*1a10*/  ULOP3.LUT UR6, UR4, 0x3fff, URZ, 0xc0, !UPT ;  /* 0x00003fff04067892 */ /* 0x000fe2000f8ec03f */
[----:B------:R-:W-:Y:S02]  /*1a20*/  UMOV UR5, 0x40000040 ;  /* 0x4000004000057882 */ /* 0x000fe40000000000 */
[----:B------:R-:W-:Y:S01]  /*1a30*/  UMOV UR4, UR13 ;  /* 0x0000000d00047c82 */ /* 0x000fe20008000000 */
[----:B------:R-:W-:Y:S01]  /*1a40*/  UMOV UR7, 0x40000040 ;  /* 0x4000004000077882 */ /* 0x000fe20000000000 */
[----:B------:R-:W-:Y:S01]  /*1a50*/  UIADD3 UR10, UP0, UR6, 0x2, URZ ;  /* 0x00000002060a7890 */ /* 0x000fe2000ff1e03f */
[----:B--2---:R-:W-:Y:S04]  /*1a60*/  STS.U16 [R80+UR12], R85 ;  /* 0x0000005550007988 */ /* 0x004fe8000800040c */
[----:B----4-:R-:W-:Y:S04]  /*1a70*/  STS.U16 [R80+UR12+0x400], R89 ;  /* 0x0004005950007988 */ /* 0x010fe8000800040c */
[----:B---3--:R-:W-:Y:S04]  /*1a80*/  STS.U16 [R80+UR12+0x800], R93 ;  /* 0x0008005d50007988 */ /* 0x008fe8000800040c */
[----:B-----5:R-:W-:Y:S04]  /*1a90*/  STS.U16 [R80+UR12+0xc00], R97 ;  /* 0x000c006150007988 */ /* 0x020fe8000800040c */
[----:B------:R-:W-:Y:S04]  /*1aa0*/  STS.U16 [R80+UR12+0x1000], R101 ;  /* 0x0010006550007988 */ /* 0x000fe8000800040c */
        /* <DEDUP_REMOVED lines=12> */
[----:B------:R0:W-:Y:S04]  /*1b70*/  STS.U16 [R80+UR12+0x2000], R117 ;  /* 0x0020007550007988 */ /* 0x0001e8000800040c */
[----:B------:R-:W-:Y:S04]  /*1b80*/  STS.U16 [R80+UR12+0x2800], R125 ;  /* 0x0028007d50007988 */ /* 0x000fe8000800040c */
[----:B------:R-:W-:Y:S04]  /*1b90*/  STS.U16 [R80+UR12+0x2c00], R88 ;  /* 0x002c005850007988 */ /* 0x000fe8000800040c */
[----:B------:R-:W-:Y:S04]  /*1ba0*/  STS.U16 [R84+UR12+0x2600], R123 ;  /* 0x0026007b54007988 */ /* 0x000fe8000800040c */
[----:B------:R1:W-:Y:S04]  /*1bb0*/  STS.U16 [R84+UR12+0x2200], R119 ;  /* 0x0022007754007988 */ /* 0x0003e8000800040c */
[----:B------:R2:W-:Y:S04]  /*1bc0*/  STS.U16 [R84+UR12+0x2a00], R86 ;  /* 0x002a005654007988 */ /* 0x0005e8000800040c */
[----:B------:R2:W-:Y:S01]  /*1bd0*/  STS.U16 [R84+UR12+0x2e00], R90 ;  /* 0x002e005a54007988 */ /* 0x0005e2000800040c */
[----:B------:R3:W-:Y:S06]  /*1be0*/  MEMBAR.ALL.CTA ;  /* 0x0000000000007992 */ /* 0x0007ec0000008000 */
[----:B---3--:R-:W3:Y:S02]  /*1bf0*/  FENCE.VIEW.ASYNC.S ;  /* 0x00000000000073c6 */ /* 0x008ee40000000000 */
[----:B---3--:R-:W-:Y:S06]  /*1c00*/  BAR.SYNC.DEFER_BLOCKING 0x0 ;  /* 0x0000000000007b1d */ /* 0x008fec0000010000 */
[----:B------:R-:W-:-:S06]  /*1c10*/  WARPGROUP.ARRIVE ;  /* 0x00000000000079c5 */ /* 0x000fcc0000000000 */
[----:B------:R-:W-:Y:S01]  /*1c20*/  HGMMA.64x16x16.F32.BF16 R24, gdesc[UR4].tnspA, R24 ;  /* 0x20200000041879f0 */ /* 0x000fe20008701818 */
[----:B------:R-:W-:Y:S02]  /*1c30*/  UMOV UR4, URZ ;  /* 0x0000003f00047c82 */ /* 0x000fe40008000000 */
[----:B------:R-:W-:-:S04]  /*1c40*/  UIADD3.X UR11, UR4, 0x40000040, URZ, UP0, !UPT ;  /* 0x40000040040b7890 */ /* 0x000fc800087fe43f */
[----:B------:R-:W-:-:S05]  /*1c50*/  UIADD3.64 UR18, UR10, 0x2, URZ ;  /* 0x000000020a127897 */ /* 0x000fca000fffe03f */
[----:B------:R-:W-:Y:S01]  /*1c60*/  HGMMA.64x16x16.F32.BF16 R24, gdesc[UR8].tnspA, R24 ;  /* 0x20200000081879f0 */ /* 0x000fe20008701818 */
[----:B------:R-:W-:-:S03]  /*1c70*/  UIADD3.64 UR22, UR10, 0x4, URZ ;  /* 0x000000040a167897 */ /* 0x000fc6000fffe03f */
[----:B------:R-:W-:Y:S01]  /*1c80*/  HGMMA.64x16x16.F32.BF16 R24, gdesc[UR16].tnspA, R24 ;  /* 0x20200000101879f0 */ /* 0x000fe20008701818 */
[----:B------:R-:W-:-:S05]  /*1c90*/  VIADD R82, R82, 0xffffffff ;  /* 0xffffffff52527836 */ /* 0x000fca0000000000 */
[----:B------:R-:W-:Y:S01]  /*1ca0*/  ISETP.NE.U32.AND P0, PT, R82, RZ, PT ;  /* 0x000000ff5200720c */ /* 0x000fe20003f05070 */
[----:B------:R-:W-:Y:S01]  /*1cb0*/  HGMMA.64x16x16.F32.BF16 R24, gdesc[UR20].tnspA, R24, gsb0 ;  /* 0x20200000141879f0 */ /* 0x000fe20008001818 */
[----:B------:R-:W-:Y:S01]  /*1cc0*/  IMAD.WIDE R54, R39, 0x2, R54 ;  /* 0x0000000227367825 */ /* 0x000fe200078e0236 */
[----:B------:R-:W-:-:S03]  /*1cd0*/  UIADD3 UR24, UR24, -0x40, URZ ;  /* 0xffffffc018187890 */ /* 0x000fc6000fffe03f */
[----:B0-----:R-:W-:-:S04]  /*1ce0*/  IMAD.WIDE R116, R38, 0x2, R56 ;  /* 0x0000000226747825 */ /* 0x001fc800078e0238 */
[----:B------:R-:W-:-:S04]  /*1cf0*/  IMAD.WIDE R74, R38, 0x2, R68 ;  /* 0x00000002264a7825 */ /* 0x000fc800078e0244 */
[----:B------:R-:W-:-:S04]  /*1d00*/  IMAD.WIDE R76, R38, 0x2, R70 ;  /* 0x00000002264c7825 */ /* 0x000fc800078e0246 */
[----:B------:R-:W-:-:S04]  /*1d10*/  IMAD.WIDE R72, R38, 0x2, R64 ;  /* 0x0000000226487825 */ /* 0x000fc800078e0240 */
[----:B------:R-:W-:-:S04]  /*1d20*/  IMAD.WIDE R78, R38, 0x2, R66 ;  /* 0x00000002264e7825 */ /* 0x000fc800078e0242 */
[----:B-1----:R-:W-:-:S04]  /*1d30*/  IMAD.WIDE R118, R38, 0x2, R58 ;  /* 0x0000000226767825 */ /* 0x002fc800078e023a */
[----:B------:R-:W-:-:S04]  /*1d40*/  IMAD.WIDE R68, R38, 0x2, R60 ;  /* 0x0000000226447825 */ /* 0x000fc800078e023c */
[----:B------:R-:W-:-:S04]  /*1d50*/  IMAD.WIDE R70, R38, 0x2, R62 ;  /* 0x0000000226467825 */ /* 0x000fc800078e023e */
[----:B------:R-:W-:Y:S01]  /*1d60*/  IMAD.MOV.U32 R57, RZ, RZ, R55 ;  /* 0x000000ffff397224 */ /* 0x000fe200078e0037 */
[----:B------:R-:W-:Y:S02]  /*1d70*/  WARPGROUP.DEPBAR.LE gsb0, 0x0 ;  /* 0x00008000000079c5 */ /* 0x000fe40000010000 */
[----:B--2---:R-:W-:Y:S05]  /*1d80*/  @P0 BRA `(.L_x_1) ;  /* 0xfffffff400680947 */ /* 0x004fea000383ffff */
[----:B------:R-:W-:Y:S02]  /*1d90*/  F2FP.BF16.F32.PACK_AB R27, R31, R27 ;  /* 0x0000001b1f1b723e */ /* 0x000fe400000010ff */
[----:B------:R-:W-:Y:S02]  /*1da0*/  F2FP.BF16.F32.PACK_AB R26, R30, R26 ;  /* 0x0000001a1e1a723e */ /* 0x000fe400000010ff */
[----:B------:R-:W-:Y:S02]  /*1db0*/  F2FP.BF16.F32.PACK_AB R25, R29, R25 ;  /* 0x000000191d19723e */ /* 0x000fe400000010ff */
[----:B------:R-:W-:-:S07]  /*1dc0*/  F2FP.BF16.F32.PACK_AB R24, R28, R24 ;  /* 0x000000181c18723e */ /* 0x000fce00000010ff */
.L_x_0:
[C---:B------:R-:W-:Y:S01]  /*1dd0*/  IMAD.SHL.U32 R11, R13.reuse, 0x8, RZ ;  /* 0x000000080d0b7824 */ /* 0x040fe200078e00ff */
[--C-:B------:R-:W-:Y:S01]  /*1de0*/  SHF.R.S32.HI R16, RZ, 0x5, R13.reuse ;  /* 0x00000005ff107819 */ /* 0x100fe2000001140d */
[C---:B------:R-:W-:Y:S01]  /*1df0*/  IMAD.SHL.U32 R15, R13.reuse, 0x4, RZ ;  /* 0x000000040d0f7824 */ /* 0x040fe200078e00ff */
[----:B------:R-:W-:Y:S01]  /*1e00*/  BAR.SYNC.DEFER_BLOCKING 0x0 ;  /* 0x0000000000007b1d */ /* 0x000fe20000010000 */
[----:B------:R-:W-:Y:S02]  /*1e10*/  LOP3.LUT R14, R13, 0x80, RZ, 0xc0, !PT ;  /* 0x000000800d0e7812 */ /* 0x000fe400078ec0ff */
[----:B------:R-:W-:Y:S01]  /*1e20*/  LOP3.LUT R12, R11, 0x38, RZ, 0xc0, !PT ;  /* 0x000000380b0c7812 */ /* 0x000fe200078ec0ff */
[----:B------:R-:W-:Y:S01]  /*1e30*/  IMAD.SHL.U32 R11, R13, 0x40, RZ ;  /* 0x000000400d0b7824 */ /* 0x000fe200078e00ff */
[----:B------:R-:W-:Y:S01]  /*1e40*/  SHF.R.S32.HI R18, RZ, 0x4, R13 ;  /* 0x00000004ff127819 */ /* 0x000fe2000001140d */
[----:B------:R-:W-:Y:S01]  /*1e50*/  ULDC UR4, c[0x0][0x244] ;  /* 0x0000910000047ab9 */ /* 0x000fe20000000800 */
[----:B------:R-:W-:Y:S01]  /*1e60*/  LOP3.LUT R17, R12, 0x180, R15, 0xf8, !PT ;  /* 0x000001800c117812 */ /* 0x000fe200078ef80f */
[----:B------:R-:W-:Y:S01]  /*1e70*/  ULDC.64 UR6, c[0x0][0x228] ;  /* 0x00008a0000067ab9 */ /* 0x000fe20000000a00 */
[----:B------:R-:W-:-:S02]  /*1e80*/  SGXT R12, R16, 0x1 ;  /* 0x00000001100c781a */ /* 0x000fc40000000200 */
[----:B------:R-:W-:Y:S02]  /*1e90*/  LOP3.LUT R11, R11, 0x40, RZ, 0xc0, !PT ;  /* 0x000000400b0b7812 */ /* 0x000fe400078ec0ff */
[----:B------:R-:W-:Y:S02]  /*1ea0*/  SHF.R.S32.HI R16, RZ, 0x3, R13 ;  /* 0x00000003ff107819 */ /* 0x000fe4000001140d */
[----:B------:R-:W-:Y:S01]  /*1eb0*/  LOP3.LUT R13, R12, 0x804, RZ, 0xc0, !PT ;  /* 0x000008040c0d7812 */ /* 0x000fe200078ec0ff */
[----:B------:R-:W-:Y:S01]  /*1ec0*/  IMAD R11, R14, 0x4, R11 ;  /* 0x000000040e0b7824 */ /* 0x000fe200078e020b */
[----:B------:R-:W-:Y:S02]  /*1ed0*/  SHF.R.U32.HI R15, RZ, 0x1, R14 ;  /* 0x00000001ff0f7819 */ /* 0x000fe4000001160e */
[----:B------:R-:W-:Y:S02]  /*1ee0*/  LOP3.LUT R10, R13, 0xbc, R10, 0x78, !PT ;  /* 0x000000bc0d0a7812 */ /* 0x000fe400078e780a */
[----:B------:R-:W-:-:S02]  /*1ef0*/  SGXT R12, R16, 0x1 ;  /* 0x00000001100c781a */ /* 0x000fc40000000200 */
[----:B------:R-:W-:Y:S01]  /*1f00*/  SGXT R14, R18, 0x1 ;  /* 0x00000001120e781a */ /* 0x000fe20000000200 */
[----:B------:R-:W-:Y:S01]  /*1f10*/  IMAD.IADD R11, R11, 0x1, R10 ;  /* 0x000000010b0b7824 */ /* 0x000fe200078e020a */
[----:B------:R-:W-:Y:S01]  /*1f20*/  LOP3.LUT R12, R15, 0x440, R12, 0x78, !PT ;  /* 0x000004400f0c7812 */ /* 0x000fe200078e780c */
[C---:B------:R-:W-:Y:S01]  /*1f30*/  IMAD R10, R0.reuse, UR4, RZ ;  /* 0x00000004000a7c24 */ /* 0x040fe2000f8e02ff */
[----:B------:R-:W-:Y:S01]  /*1f40*/  LOP3.LUT R17, R17, 0x804, R14, 0xf8, !PT ;  /* 0x0000080411117812 */ /* 0x000fe200078ef80e */
[----:B------:R-:W-:Y:S01]  /*1f50*/  ULDC.64 UR4, c[0x0][0x220] ;  /* 0x0000880000047ab9 */ /* 0x000fe20000000a00 */
[----:B------:R-:W-:Y:S01]  /*1f60*/  STS [R11+UR12], R24 ;  /* 0x000000180b007988 */ /* 0x000fe2000800080c */
[----:B------:R-:W-:Y:S01]  /*1f70*/  ISETP.GE.AND P0, PT, R0, UR6, PT ;  /* 0x0000000600007c0c */ /* 0x000fe2000bf06270 */
[----:B------:R-:W-:Y:S01]  /*1f80*/  ULDC UR6, c[0x0][0x248] ;  /* 0x0000920000067ab9 */ /* 0x000fe20000000800 */
[----:B------:R-:W-:Y:S01]  /*1f90*/  LOP3.LUT R17, R17, R12, RZ, 0xfc, !PT ;  /* 0x0000000c11117212 */ /* 0x000fe200078efcff */
[----:B------:R0:W-:Y:S01]  /*1fa0*/  STS [R11+UR12+0x100], R25 ;  /* 0x000100190b007988 */ /* 0x0001e2000800080c */
[----:B------:R-:W-:Y:S01]  /*1fb0*/  LOP3.LUT R12, R11, 0x40, RZ, 0x3c, !PT ;  /* 0x000000400b0c7812 */ /* 0x000fe200078e3cff */
[----:B------:R-:W-:Y:S01]  /*1fc0*/  IMAD R0, R9, UR6, RZ ;  /* 0x0000000609007c24 */ /* 0x000fe2000f8e02ff */
[----:B------:R-:W-:Y:S01]  /*1fd0*/  LOP3.LUT R14, R17, 0x4, RZ, 0x3c, !PT ;  /* 0x00000004110e7812 */ /* 0x000fe200078e3cff */
[----:B------:R-:W-:Y:S01]  /*1fe0*/  IMAD R13, R4, UR6, RZ ;  /* 0x00000006040d7c24 */ /* 0x000fe2000f8e02ff */
[----:B------:R-:W-:Y:S01]  /*1ff0*/  LEA R18, P2, R10, UR4, 0x1 ;  /* 0x000000040a127c11 */ /* 0x000fe2000f8408ff */
[----:B------:R-:W-:Y:S01]  /*2000*/  STS [R12+UR12+0x400], R26 ;  /* 0x0004001a0c007988 */ /* 0x000fe2000800080c */
[----:B------:R-:W-:Y:S01]  /*2010*/  ISETP.LT.AND P1, PT, R9, UR7, !P0 ;  /* 0x0000000709007c0c */ /* 0x000fe2000c721270 */
[----:B------:R-:W-:Y:S01]  /*2020*/  IMAD R15, R3, UR6, RZ ;  /* 0x00000006030f7c24 */ /* 0x000fe2000f8e02ff */
[C---:B------:R-:W-:Y:S01]  /*2030*/  ISETP.LT.AND P4, PT, R8.reuse, UR7, !P0 ;  /* 0x0000000708007c0c */ /* 0x040fe2000c781270 */
[----:B------:R-:W-:Y:S01]  /*2040*/  STS [R12+UR12+0x500], R27 ;  /* 0x0005001b0c007988 */ /* 0x000fe2000800080c */
[----:B0-----:R-:W-:Y:S01]  /*2050*/  IMAD R11, R8, UR6, RZ ;  /* 0x00000006080b7c24 */ /* 0x001fe2000f8e02ff */
[----:B------:R-:W-:Y:S01]  /*2060*/  LEA.HI.X.SX32 R20, R10, UR5, 0x1, P2 ;  /* 0x000000050a147c11 */ /* 0x000fe200090f0eff */
[----:B------:R-:W-:Y:S01]  /*2070*/  IMAD R16, R2, UR6, RZ ;  /* 0x0000000602107c24 */ /* 0x000fe2000f8e02ff */
[----:B------:R-:W-:Y:S01]  /*2080*/  BAR.SYNC.DEFER_BLOCKING 0x0 ;  /* 0x0000000000007b1d */ /* 0x000fe20000010000 */
[----:B------:R-:W-:-:S02]  /*2090*/  LEA R8, P2, R0, R18, 0x1 ;  /* 0x0000001200087211 */ /* 0x000fc400078408ff */
[C---:B------:R-:W-:Y:S02]  /*20a0*/  LEA R10, P3, R11.reuse, R18, 0x1 ;  /* 0x000000120b0a7211 */ /* 0x040fe400078608ff */
[-C--:B------:R-:W-:Y:S01]  /*20b0*/  LEA.HI.X.SX32 R9, R0, R20.reuse, 0x1, P2 ;  /* 0x0000001400097211 */ /* 0x080fe200010f0eff */
[C---:B------:R-:W-:Y:S01]  /*20c0*/  IMAD R0, R6.reuse, UR6, RZ ;  /* 0x0000000606007c24 */ /* 0x040fe2000f8e02ff */
[----:B------:R-:W-:Y:S02]  /*20d0*/  LEA.HI.X.SX32 R11, R11, R20, 0x1, P3 ;  /* 0x000000140b0b7211 */ /* 0x000fe400018f0eff */
[C---:B------:R-:W-:Y:S01]  /*20e0*/  ISETP.LT.AND P5, PT, R7.reuse, UR7, !P0 ;  /* 0x0000000707007c0c */ /* 0x040fe2000c7a1270 */
[----:B------:R-:W-:Y:S01]  /*20f0*/  IMAD R7, R7, UR6, RZ ;  /* 0x0000000607077c24 */ /* 0x000fe2000f8e02ff */
[C---:B------:R-:W-:Y:S01]  /*2100*/  ISETP.LT.AND P3, PT, R5.reuse, UR7, !P0 ;  /* 0x0000000705007c0c */ /* 0x040fe2000c761270 */
[----:B------:R-:W-:Y:S01]  /*2110*/  IMAD R5, R5, UR6, RZ ;  /* 0x0000000605057c24 */ /* 0x000fe2000f8e02ff */
[----:B------:R-:W0:Y:S04]  /*2120*/  LDS R19, [R17+UR12] ;  /* 0x0000000c11137984 */ /* 0x000e280008000800 */
[----:B------:R-:W1:Y:S04]  /*2130*/  LDS R21, [R14+UR12] ;  /* 0x0000000c0e157984 */ /* 0x000e680008000800 */
[----:B------:R-:W2:Y:S04]  /*2140*/  LDS R17, [R17+UR12+0x200] ;  /* 0x0002000c11117984 */ /* 0x000ea80008000800 */
[----:B------:R-:W3:Y:S04]  /*2150*/  LDS R23, [R14+UR12+0x200] ;  /* 0x0002000c0e177984 */ /* 0x000ee80008000800 */
[----:B0-----:R0:W-:Y:S04]  /*2160*/  @P1 STG.E.U16 desc[UR14][R8.64], R19 ;  /* 0x0000001308001986 */ /* 0x0011e8000c10150e */
[----:B-1----:R1:W-:Y:S01]  /*2170*/  @P4 STG.E.U16 desc[UR14][R10.64], R21 ;  /* 0x000000150a004986 */ /* 0x0023e2000c10150e */
[----:B------:R-:W-:-:S02]  /*2180*/  ISETP.LT.AND P4, PT, R6, UR7, !P0 ;  /* 0x0000000706007c0c */ /* 0x000fc4000c781270 */
[----:B------:R-:W-:-:S04]  /*2190*/  LEA R6, P1, R7, R18, 0x1 ;  /* 0x0000001207067211 */ /* 0x000fc800078208ff */
[----:B------:R-:W-:Y:S02]  /*21a0*/  LEA.HI.X.SX32 R7, R7, R20, 0x1, P1 ;  /* 0x0000001407077211 */ /* 0x000fe400008f0eff */
[-C--:B------:R-:W-:Y:S02]  /*21b0*/  LEA R12, P1, R13, R18.reuse, 0x1 ;  /* 0x000000120d0c7211 */ /* 0x080fe400078208ff */
[-C--:B0-----:R-:W-:Y:S02]  /*21c0*/  LEA R8, P6, R0, R18.reuse, 0x1 ;  /* 0x0000001200087211 */ /* 0x081fe400078c08ff */
[----:B-1----:R-:W-:Y:S02]  /*21d0*/  LEA R10, P2, R5, R18, 0x1 ;  /* 0x00000012050a7211 */ /* 0x002fe400078408ff */
[-C--:B------:R-:W-:Y:S02]  /*21e0*/  LEA.HI.X.SX32 R13, R13, R20.reuse, 0x1, P1 ;  /* 0x000000140d0d7211 */ /* 0x080fe400008f0eff */
[----:B------:R-:W-:-:S02]  /*21f0*/  LEA.HI.X.SX32 R11, R5, R20, 0x1, P2 ;  /* 0x00000014050b7211 */ /* 0x000fc400010f0eff */
[----:B------:R-:W-:Y:S02]  /*2200*/  ISETP.LT.AND P2, PT, R4, UR7, !P0 ;  /* 0x0000000704007c0c */ /* 0x000fe4000c741270 */
[----:B------:R-:W-:Y:S02]  /*2210*/  ISETP.LT.AND P1, PT, R3, UR7, !P0 ;  /* 0x0000000703007c0c */ /* 0x000fe4000c721270 */
[----:B------:R-:W-:Y:S02]  /*2220*/  ISETP.LT.AND P0, PT, R2, UR7, !P0 ;  /* 0x0000000702007c0c */ /* 0x000fe4000c701270 */
[----:B------:R-:W-:Y:S02]  /*2230*/  PRMT R3, R19, 0x7632, R3 ;  /* 0x0000763213037816 */ /* 0x000fe40000000003 */
[----:B------:R-:W-:Y:S02]  /*2240*/  LEA.HI.X.SX32 R9, R0, R20, 0x1, P6 ;  /* 0x0000001400097211 */ /* 0x000fe400030f0eff */
[----:B------:R-:W-:Y:S01]  /*2250*/  LEA R14, P6, R15, R18, 0x1 ;  /* 0x000000120f0e7211 */ /* 0x000fe200078c08ff */
[----:B------:R0:W-:Y:S01]  /*2260*/  @P5 STG.E.U16 desc[UR14][R6.64], R3 ;  /* 0x0000000306005986 */ /* 0x0001e2000c10150e */
[----:B------:R-:W-:-:S02]  /*2270*/  PRMT R21, R21, 0x7632, R21 ;  /* 0x0000763215157816 */ /* 0x000fc40000000015 */
[----:B------:R-:W-:Y:S02]  /*2280*/  LEA.HI.X.SX32 R15, R15, R20, 0x1, P6 ;  /* 0x000000140f0f7211 */ /* 0x000fe400030f0eff */
[C---:B------:R-:W-:Y:S01]  /*2290*/  LEA R4, P6, R16.reuse, R18, 0x1 ;  /* 0x0000001210047211 */ /* 0x040fe200078c08ff */
[----:B------:R1:W-:Y:S03]  /*22a0*/  @P4 STG.E.U16 desc[UR14][R8.64], R21 ;  /* 0x0000001508004986 */ /* 0x0003e6000c10150e */
[----:B------:R-:W-:Y:S01]  /*22b0*/  LEA.HI.X.SX32 R5, R16, R20, 0x1, P6 ;  /* 0x0000001410057211 */ /* 0x000fe200030f0eff */
[----:B--2---:R1:W-:Y:S01]  /*22c0*/  @P3 STG.E.U16 desc[UR14][R10.64], R17 ;  /* 0x000000110a003986 */ /* 0x0043e2000c10150e */
[----:B0-----:R-:W-:-:S03]  /*22d0*/  PRMT R7, R17, 0x7632, R7 ;  /* 0x0000763211077816 */ /* 0x001fc60000000007 */
[----:B---3--:R1:W-:Y:S04]  /*22e0*/  @P2 STG.E.U16 desc[UR14][R12.64], R23 ;  /* 0x000000170c002986 */ /* 0x0083e8000c10150e */
[----:B------:R1:W-:Y:S01]  /*22f0*/  @P1 STG.E.U16 desc[UR14][R14.64], R7 ;  /* 0x000000070e001986 */ /* 0x0003e2000c10150e */
[----:B------:R-:W-:Y:S05]  /*2300*/  @!P0 EXIT ;  /* 0x000000000000894d */ /* 0x000fea0003800000 */
[----:B------:R-:W-:-:S05]  /*2310*/  PRMT R2, R23, 0x7632, R2 ;  /* 0x0000763217027816 */ /* 0x000fca0000000002 */
[----:B------:R-:W-:Y:S01]  /*2320*/  STG.E.U16 desc[UR14][R4.64], R2 ;  /* 0x0000000204007986 */ /* 0x000fe2000c10150e */
[----:B------:R-:W-:Y:S05]  /*2330*/  EXIT ;  /* 0x000000000000794d */ /* 0x000fea0003800000 */
.L_x_2:
[----:B------:R-:W-:-:S00]  /*2340*/  BRA `(.L_x_2) ;  /* 0xfffffffc00fc7947 */ /* 0x000fc0000383ffff */
[----:B------:R-:W-:-:S00]  /*2350*/  NOP ;  /* 0x0000000000007918 */ /* 0x000fc00000000000 */
        /* <DEDUP_REMOVED lines=10> */
.L_x_3:


//--------------------- .nv.shared.matmul_kernel  --------------------------
	.section	.nv.shared.matmul_kernel,"aw",@nobits
	.sectionflags	@""
	.align	16
	.zero		1024


//--------------------- .nv.shared.reserved.0     --------------------------
	.section	.nv.shared.reserved.0,"aw",@nobits
	.weak		__nv_reservedSMEM_offset_0_alias
	.size		__nv_reservedSMEM_offset_0_alias, 0, 0
	.other		__nv_reservedSMEM_offset_0_alias,@"STO_CUDA_RESERVED_SHARED STV_DEFAULT"
__nv_reservedSMEM_offset_0_alias:
	.zero		0


//--------------------- .nv.constant0.matmul_kernel --------------------------
	.section	.nv.constant0.matmul_kernel,"a",@progbits
	.sectionflags	@""
	.align	4
.nv.constant0.matmul_kernel:
	.zero		608


//--------------------- SYMBOLS --------------------------

	.type		.nv.reservedSmem.offset0,@object
	.size		.nv.reservedSmem.offset0,0x4
